//
// Generated by NVIDIA NVVM Compiler
//
// Compiler Build ID: CL-36424714
// Cuda compilation tools, release 13.0, V13.0.88
// Based on NVVM 20.0.0
//

.version 9.0
.target sm_100
.address_size 64

	// .globl	_Z21online_softmax_kernelPfPKfii
// _ZZ21online_softmax_kernelPfPKfiiE6shared has been demoted

.visible .entry _Z21online_softmax_kernelPfPKfii(
	.param .u64 .ptr .align 1 _Z21online_softmax_kernelPfPKfii_param_0,
	.param .u64 .ptr .align 1 _Z21online_softmax_kernelPfPKfii_param_1,
	.param .u32 _Z21online_softmax_kernelPfPKfii_param_2,
	.param .u32 _Z21online_softmax_kernelPfPKfii_param_3
)
{
	.reg .pred 	%p<24>;
	.reg .b32 	%r<132>;
	.reg .b32 	%f<417>;
	.reg .b64 	%rd<13>;
	// demoted variable
	.shared .align 4 .b8 _ZZ21online_softmax_kernelPfPKfiiE6shared[256];
	ld.param.u64 	%rd3, [_Z21online_softmax_kernelPfPKfii_param_0];
	ld.param.u64 	%rd4, [_Z21online_softmax_kernelPfPKfii_param_1];
	ld.param.u32 	%r24, [_Z21online_softmax_kernelPfPKfii_param_3];
	cvta.to.global.u64 	%rd5, %rd4;
	mov.u32 	%r131, %tid.x;
	mov.u32 	%r25, %ctaid.x;
	mov.u32 	%r2, %ntid.x;
	shr.u32 	%r3, %r2, 5;
	mul.lo.s32 	%r4, %r24, %r25;
	mul.wide.s32 	%rd6, %r4, 4;
	add.s64 	%rd1, %rd5, %rd6;
	setp.ge.s32 	%p1, %r131, %r24;
	mov.f32 	%f404, 0f00000000;
	mov.f32 	%f403, 0fFF800000;
	@%p1 bra 	$L__BB0_3;
	mov.f32 	%f402, 0fFF800000;
	mov.f32 	%f404, 0f00000000;
	mov.u32 	%r125, %r131;
$L__BB0_2:
	mul.wide.s32 	%rd7, %r125, 4;
	add.s64 	%rd8, %rd1, %rd7;
	ld.global.f32 	%f35, [%rd8];
	max.f32 	%f403, %f402, %f35;
	sub.f32 	%f36, %f402, %f403;
	fma.rn.f32 	%f37, %f36, 0f3BBB989D, 0f3F000000;
	cvt.sat.f32.f32 	%f38, %f37;
	mov.f32 	%f39, 0f4B400001;
	mov.f32 	%f40, 0f437C0000;
	fma.rm.f32 	%f41, %f38, %f40, %f39;
	add.f32 	%f42, %f41, 0fCB40007F;
	neg.f32 	%f43, %f42;
	fma.rn.f32 	%f44, %f36, 0f3FB8AA3B, %f43;
	fma.rn.f32 	%f45, %f36, 0f32A57060, %f44;
	mov.b32 	%r26, %f41;
	shl.b32 	%r27, %r26, 23;
	mov.b32 	%f46, %r27;
	ex2.approx.ftz.f32 	%f47, %f45;
	mul.f32 	%f48, %f47, %f46;
	mul.f32 	%f49, %f404, %f48;
	sub.f32 	%f50, %f35, %f403;
	fma.rn.f32 	%f51, %f50, 0f3BBB989D, 0f3F000000;
	cvt.sat.f32.f32 	%f52, %f51;
	fma.rm.f32 	%f53, %f52, %f40, %f39;
	add.f32 	%f54, %f53, 0fCB40007F;
	neg.f32 	%f55, %f54;
	fma.rn.f32 	%f56, %f50, 0f3FB8AA3B, %f55;
	fma.rn.f32 	%f57, %f50, 0f32A57060, %f56;
	mov.b32 	%r28, %f53;
	shl.b32 	%r29, %r28, 23;
	mov.b32 	%f58, %r29;
	ex2.approx.ftz.f32 	%f59, %f57;
	fma.rn.f32 	%f404, %f59, %f58, %f49;
	add.s32 	%r125, %r125, %r2;
	setp.lt.s32 	%p2, %r125, %r24;
	mov.f32 	%f402, %f403;
	@%p2 bra 	$L__BB0_2;
$L__BB0_3:
	shl.b32 	%r30, %r3, 2;
	mov.u32 	%r31, _ZZ21online_softmax_kernelPfPKfiiE6shared;
	add.s32 	%r7, %r31, %r30;
	bar.sync 	0;
	mov.b32 	%r32, %f403;
	shfl.sync.down.b32	%r33|%p3, %r32, 16, 31, -1;
	mov.b32 	%f60, %r33;
	mov.b32 	%r34, %f404;
	shfl.sync.down.b32	%r35|%p4, %r34, 16, 31, -1;
	mov.b32 	%f61, %r35;
	max.f32 	%f62, %f403, %f60;
	sub.f32 	%f63, %f403, %f62;
	fma.rn.f32 	%f64, %f63, 0f3BBB989D, 0f3F000000;
	cvt.sat.f32.f32 	%f65, %f64;
	mov.f32 	%f66, 0f4B400001;
	mov.f32 	%f67, 0f437C0000;
	fma.rm.f32 	%f68, %f65, %f67, %f66;
	add.f32 	%f69, %f68, 0fCB40007F;
	neg.f32 	%f70, %f69;
	fma.rn.f32 	%f71, %f63, 0f3FB8AA3B, %f70;
	fma.rn.f32 	%f72, %f63, 0f32A57060, %f71;
	mov.b32 	%r36, %f68;
	shl.b32 	%r37, %r36, 23;
	mov.b32 	%f73, %r37;
	ex2.approx.ftz.f32 	%f74, %f72;
	mul.f32 	%f75, %f74, %f73;
	sub.f32 	%f76, %f60, %f62;
	fma.rn.f32 	%f77, %f76, 0f3BBB989D, 0f3F000000;
	cvt.sat.f32.f32 	%f78, %f77;
	fma.rm.f32 	%f79, %f78, %f67, %f66;
	add.f32 	%f80, %f79, 0fCB40007F;
	neg.f32 	%f81, %f80;
	fma.rn.f32 	%f82, %f76, 0f3FB8AA3B, %f81;
	fma.rn.f32 	%f83, %f76, 0f32A57060, %f82;
	mov.b32 	%r38, %f79;
	shl.b32 	%r39, %r38, 23;
	mov.b32 	%f84, %r39;
	ex2.approx.ftz.f32 	%f85, %f83;
	mul.f32 	%f86, %f85, %f84;
	mul.f32 	%f87, %f86, %f61;
	fma.rn.f32 	%f88, %f404, %f75, %f87;
	mov.b32 	%r40, %f62;
	shfl.sync.down.b32	%r41|%p5, %r40, 8, 31, -1;
	mov.b32 	%f89, %r41;
	mov.b32 	%r42, %f88;
	shfl.sync.down.b32	%r43|%p6, %r42, 8, 31, -1;
	mov.b32 	%f90, %r43;
	max.f32 	%f91, %f62, %f89;
	sub.f32 	%f92, %f62, %f91;
	fma.rn.f32 	%f93, %f92, 0f3BBB989D, 0f3F000000;
	cvt.sat.f32.f32 	%f94, %f93;
	fma.rm.f32 	%f95, %f94, %f67, %f66;
	add.f32 	%f96, %f95, 0fCB40007F;
	neg.f32 	%f97, %f96;
	fma.rn.f32 	%f98, %f92, 0f3FB8AA3B, %f97;
	fma.rn.f32 	%f99, %f92, 0f32A57060, %f98;
	mov.b32 	%r44, %f95;
	shl.b32 	%r45, %r44, 23;
	mov.b32 	%f100, %r45;
	ex2.approx.ftz.f32 	%f101, %f99;
	mul.f32 	%f102, %f101, %f100;
	sub.f32 	%f103, %f89, %f91;
	fma.rn.f32 	%f104, %f103, 0f3BBB989D, 0f3F000000;
	cvt.sat.f32.f32 	%f105, %f104;
	fma.rm.f32 	%f106, %f105, %f67, %f66;
	add.f32 	%f107, %f106, 0fCB40007F;
	neg.f32 	%f108, %f107;
	fma.rn.f32 	%f109, %f103, 0f3FB8AA3B, %f108;
	fma.rn.f32 	%f110, %f103, 0f32A57060, %f109;
	mov.b32 	%r46, %f106;
	shl.b32 	%r47, %r46, 23;
	mov.b32 	%f111, %r47;
	ex2.approx.ftz.f32 	%f112, %f110;
	mul.f32 	%f113, %f112, %f111;
	mul.f32 	%f114, %f113, %f90;
	fma.rn.f32 	%f115, %f88, %f102, %f114;
	mov.b32 	%r48, %f91;
	shfl.sync.down.b32	%r49|%p7, %r48, 4, 31, -1;
	mov.b32 	%f116, %r49;
	mov.b32 	%r50, %f115;
	shfl.sync.down.b32	%r51|%p8, %r50, 4, 31, -1;
	mov.b32 	%f117, %r51;
	max.f32 	%f118, %f91, %f116;
	sub.f32 	%f119, %f91, %f118;
	fma.rn.f32 	%f120, %f119, 0f3BBB989D, 0f3F000000;
	cvt.sat.f32.f32 	%f121, %f120;
	fma.rm.f32 	%f122, %f121, %f67, %f66;
	add.f32 	%f123, %f122, 0fCB40007F;
	neg.f32 	%f124, %f123;
	fma.rn.f32 	%f125, %f119, 0f3FB8AA3B, %f124;
	fma.rn.f32 	%f126, %f119, 0f32A57060, %f125;
	mov.b32 	%r52, %f122;
	shl.b32 	%r53, %r52, 23;
	mov.b32 	%f127, %r53;
	ex2.approx.ftz.f32 	%f128, %f126;
	mul.f32 	%f129, %f128, %f127;
	sub.f32 	%f130, %f116, %f118;
	fma.rn.f32 	%f131, %f130, 0f3BBB989D, 0f3F000000;
	cvt.sat.f32.f32 	%f132, %f131;
	fma.rm.f32 	%f133, %f132, %f67, %f66;
	add.f32 	%f134, %f133, 0fCB40007F;
	neg.f32 	%f135, %f134;
	fma.rn.f32 	%f136, %f130, 0f3FB8AA3B, %f135;
	fma.rn.f32 	%f137, %f130, 0f32A57060, %f136;
	mov.b32 	%r54, %f133;
	shl.b32 	%r55, %r54, 23;
	mov.b32 	%f138, %r55;
	ex2.approx.ftz.f32 	%f139, %f137;
	mul.f32 	%f140, %f139, %f138;
	mul.f32 	%f141, %f140, %f117;
	fma.rn.f32 	%f142, %f115, %f129, %f141;
	mov.b32 	%r56, %f118;
	shfl.sync.down.b32	%r57|%p9, %r56, 2, 31, -1;
	mov.b32 	%f143, %r57;
	mov.b32 	%r58, %f142;
	shfl.sync.down.b32	%r59|%p10, %r58, 2, 31, -1;
	mov.b32 	%f144, %r59;
	max.f32 	%f145, %f118, %f143;
	sub.f32 	%f146, %f118, %f145;
	fma.rn.f32 	%f147, %f146, 0f3BBB989D, 0f3F000000;
	cvt.sat.f32.f32 	%f148, %f147;
	fma.rm.f32 	%f149, %f148, %f67, %f66;
	add.f32 	%f150, %f149, 0fCB40007F;
	neg.f32 	%f151, %f150;
	fma.rn.f32 	%f152, %f146, 0f3FB8AA3B, %f151;
	fma.rn.f32 	%f153, %f146, 0f32A57060, %f152;
	mov.b32 	%r60, %f149;
	shl.b32 	%r61, %r60, 23;
	mov.b32 	%f154, %r61;
	ex2.approx.ftz.f32 	%f155, %f153;
	mul.f32 	%f156, %f155, %f154;
	sub.f32 	%f157, %f143, %f145;
	fma.rn.f32 	%f158, %f157, 0f3BBB989D, 0f3F000000;
	cvt.sat.f32.f32 	%f159, %f158;
	fma.rm.f32 	%f160, %f159, %f67, %f66;
	add.f32 	%f161, %f160, 0fCB40007F;
	neg.f32 	%f162, %f161;
	fma.rn.f32 	%f163, %f157, 0f3FB8AA3B, %f162;
	fma.rn.f32 	%f164, %f157, 0f32A57060, %f163;
	mov.b32 	%r62, %f160;
	shl.b32 	%r63, %r62, 23;
	mov.b32 	%f165, %r63;
	ex2.approx.ftz.f32 	%f166, %f164;
	mul.f32 	%f167, %f166, %f165;
	mul.f32 	%f168, %f167, %f144;
	fma.rn.f32 	%f169, %f142, %f156, %f168;
	mov.b32 	%r64, %f145;
	shfl.sync.down.b32	%r65|%p11, %r64, 1, 31, -1;
	mov.b32 	%f170, %r65;
	mov.b32 	%r66, %f169;
	shfl.sync.down.b32	%r67|%p12, %r66, 1, 31, -1;
	mov.b32 	%f171, %r67;
	max.f32 	%f7, %f145, %f170;
	sub.f32 	%f172, %f145, %f7;
	fma.rn.f32 	%f173, %f172, 0f3BBB989D, 0f3F000000;
	cvt.sat.f32.f32 	%f174, %f173;
	fma.rm.f32 	%f175, %f174, %f67, %f66;
	add.f32 	%f176, %f175, 0fCB40007F;
	neg.f32 	%f177, %f176;
	fma.rn.f32 	%f178, %f172, 0f3FB8AA3B, %f177;
	fma.rn.f32 	%f179, %f172, 0f32A57060, %f178;
	mov.b32 	%r68, %f175;
	shl.b32 	%r69, %r68, 23;
	mov.b32 	%f180, %r69;
	ex2.approx.ftz.f32 	%f181, %f179;
	mul.f32 	%f182, %f181, %f180;
	sub.f32 	%f183, %f170, %f7;
	fma.rn.f32 	%f184, %f183, 0f3BBB989D, 0f3F000000;
	cvt.sat.f32.f32 	%f185, %f184;
	fma.rm.f32 	%f186, %f185, %f67, %f66;
	add.f32 	%f187, %f186, 0fCB40007F;
	neg.f32 	%f188, %f187;
	fma.rn.f32 	%f189, %f183, 0f3FB8AA3B, %f188;
	fma.rn.f32 	%f190, %f183, 0f32A57060, %f189;
	mov.b32 	%r70, %f186;
	shl.b32 	%r71, %r70, 23;
	mov.b32 	%f191, %r71;
	ex2.approx.ftz.f32 	%f192, %f190;
	mul.f32 	%f193, %f192, %f191;
	mul.f32 	%f194, %f193, %f171;
	fma.rn.f32 	%f8, %f169, %f182, %f194;
	and.b32  	%r72, %r131, 31;
	setp.ne.s32 	%p13, %r72, 0;
	@%p13 bra 	$L__BB0_5;
	shr.u32 	%r73, %r131, 3;
	and.b32  	%r74, %r73, 124;
	add.s32 	%r75, %r7, %r74;
	st.shared.f32 	[%r75], %f8;
	add.s32 	%r77, %r31, %r74;
	st.shared.f32 	[%r77], %f7;
$L__BB0_5:
	bar.sync 	0;
	setp.ne.s32 	%p14, %r131, 0;
	@%p14 bra 	$L__BB0_17;
	ld.shared.f32 	%f415, [_ZZ21online_softmax_kernelPfPKfiiE6shared];
	ld.shared.f32 	%f416, [%r7];
	setp.lt.u32 	%p15, %r2, 64;
	@%p15 bra 	$L__BB0_16;
	add.s32 	%r8, %r3, -1;
	add.s32 	%r79, %r3, -2;
	and.b32  	%r9, %r8, 3;
	setp.lt.u32 	%p16, %r79, 3;
	mov.b32 	%r130, 1;
	@%p16 bra 	$L__BB0_11;
	and.b32  	%r82, %r8, -4;
	neg.s32 	%r128, %r82;
	add.s32 	%r126, %r31, 16;
	mov.b32 	%r127, 0;
$L__BB0_9:
	.pragma "nounroll";
	ld.shared.f32 	%f196, [%r126+-12];
	max.f32 	%f197, %f415, %f196;
	sub.f32 	%f198, %f415, %f197;
	fma.rn.f32 	%f199, %f198, 0f3BBB989D, 0f3F000000;
	cvt.sat.f32.f32 	%f200, %f199;
	mov.f32 	%f201, 0f4B400001;
	mov.f32 	%f202, 0f437C0000;
	fma.rm.f32 	%f203, %f200, %f202, %f201;
	add.f32 	%f204, %f203, 0fCB40007F;
	neg.f32 	%f205, %f204;
	fma.rn.f32 	%f206, %f198, 0f3FB8AA3B, %f205;
	fma.rn.f32 	%f207, %f198, 0f32A57060, %f206;
	mov.b32 	%r84, %f203;
	shl.b32 	%r85, %r84, 23;
	mov.b32 	%f208, %r85;
	ex2.approx.ftz.f32 	%f209, %f207;
	mul.f32 	%f210, %f209, %f208;
	add.s32 	%r86, %r126, %r30;
	ld.shared.f32 	%f211, [%r86+-12];
	sub.f32 	%f212, %f196, %f197;
	fma.rn.f32 	%f213, %f212, 0f3BBB989D, 0f3F000000;
	cvt.sat.f32.f32 	%f214, %f213;
	fma.rm.f32 	%f215, %f214, %f202, %f201;
	add.f32 	%f216, %f215, 0fCB40007F;
	neg.f32 	%f217, %f216;
	fma.rn.f32 	%f218, %f212, 0f3FB8AA3B, %f217;
	fma.rn.f32 	%f219, %f212, 0f32A57060, %f218;
	mov.b32 	%r87, %f215;
	shl.b32 	%r88, %r87, 23;
	mov.b32 	%f220, %r88;
	ex2.approx.ftz.f32 	%f221, %f219;
	mul.f32 	%f222, %f221, %f220;
	mul.f32 	%f223, %f211, %f222;
	fma.rn.f32 	%f224, %f416, %f210, %f223;
	ld.shared.f32 	%f225, [%r126+-8];
	max.f32 	%f226, %f197, %f225;
	sub.f32 	%f227, %f197, %f226;
	fma.rn.f32 	%f228, %f227, 0f3BBB989D, 0f3F000000;
	cvt.sat.f32.f32 	%f229, %f228;
	fma.rm.f32 	%f230, %f229, %f202, %f201;
	add.f32 	%f231, %f230, 0fCB40007F;
	neg.f32 	%f232, %f231;
	fma.rn.f32 	%f233, %f227, 0f3FB8AA3B, %f232;
	fma.rn.f32 	%f234, %f227, 0f32A57060, %f233;
	mov.b32 	%r89, %f230;
	shl.b32 	%r90, %r89, 23;
	mov.b32 	%f235, %r90;
	ex2.approx.ftz.f32 	%f236, %f234;
	mul.f32 	%f237, %f236, %f235;
	ld.shared.f32 	%f238, [%r86+-8];
	sub.f32 	%f239, %f225, %f226;
	fma.rn.f32 	%f240, %f239, 0f3BBB989D, 0f3F000000;
	cvt.sat.f32.f32 	%f241, %f240;
	fma.rm.f32 	%f242, %f241, %f202, %f201;
	add.f32 	%f243, %f242, 0fCB40007F;
	neg.f32 	%f244, %f243;
	fma.rn.f32 	%f245, %f239, 0f3FB8AA3B, %f244;
	fma.rn.f32 	%f246, %f239, 0f32A57060, %f245;
	mov.b32 	%r91, %f242;
	shl.b32 	%r92, %r91, 23;
	mov.b32 	%f247, %r92;
	ex2.approx.ftz.f32 	%f248, %f246;
	mul.f32 	%f249, %f248, %f247;
	mul.f32 	%f250, %f238, %f249;
	fma.rn.f32 	%f251, %f224, %f237, %f250;
	ld.shared.f32 	%f252, [%r126+-4];
	max.f32 	%f253, %f226, %f252;
	sub.f32 	%f254, %f226, %f253;
	fma.rn.f32 	%f255, %f254, 0f3BBB989D, 0f3F000000;
	cvt.sat.f32.f32 	%f256, %f255;
	fma.rm.f32 	%f257, %f256, %f202, %f201;
	add.f32 	%f258, %f257, 0fCB40007F;
	neg.f32 	%f259, %f258;
	fma.rn.f32 	%f260, %f254, 0f3FB8AA3B, %f259;
	fma.rn.f32 	%f261, %f254, 0f32A57060, %f260;
	mov.b32 	%r93, %f257;
	shl.b32 	%r94, %r93, 23;
	mov.b32 	%f262, %r94;
	ex2.approx.ftz.f32 	%f263, %f261;
	mul.f32 	%f264, %f263, %f262;
	ld.shared.f32 	%f265, [%r86+-4];
	sub.f32 	%f266, %f252, %f253;
	fma.rn.f32 	%f267, %f266, 0f3BBB989D, 0f3F000000;
	cvt.sat.f32.f32 	%f268, %f267;
	fma.rm.f32 	%f269, %f268, %f202, %f201;
	add.f32 	%f270, %f269, 0fCB40007F;
	neg.f32 	%f271, %f270;
	fma.rn.f32 	%f272, %f266, 0f3FB8AA3B, %f271;
	fma.rn.f32 	%f273, %f266, 0f32A57060, %f272;
	mov.b32 	%r95, %f269;
	shl.b32 	%r96, %r95, 23;
	mov.b32 	%f274, %r96;
	ex2.approx.ftz.f32 	%f275, %f273;
	mul.f32 	%f276, %f275, %f274;
	mul.f32 	%f277, %f265, %f276;
	fma.rn.f32 	%f278, %f251, %f264, %f277;
	ld.shared.f32 	%f279, [%r126];
	max.f32 	%f415, %f253, %f279;
	sub.f32 	%f280, %f253, %f415;
	fma.rn.f32 	%f281, %f280, 0f3BBB989D, 0f3F000000;
	cvt.sat.f32.f32 	%f282, %f281;
	fma.rm.f32 	%f283, %f282, %f202, %f201;
	add.f32 	%f284, %f283, 0fCB40007F;
	neg.f32 	%f285, %f284;
	fma.rn.f32 	%f286, %f280, 0f3FB8AA3B, %f285;
	fma.rn.f32 	%f287, %f280, 0f32A57060, %f286;
	mov.b32 	%r97, %f283;
	shl.b32 	%r98, %r97, 23;
	mov.b32 	%f288, %r98;
	ex2.approx.ftz.f32 	%f289, %f287;
	mul.f32 	%f290, %f289, %f288;
	ld.shared.f32 	%f291, [%r86];
	sub.f32 	%f292, %f279, %f415;
	fma.rn.f32 	%f293, %f292, 0f3BBB989D, 0f3F000000;
	cvt.sat.f32.f32 	%f294, %f293;
	fma.rm.f32 	%f295, %f294, %f202, %f201;
	add.f32 	%f296, %f295, 0fCB40007F;
	neg.f32 	%f297, %f296;
	fma.rn.f32 	%f298, %f292, 0f3FB8AA3B, %f297;
	fma.rn.f32 	%f299, %f292, 0f32A57060, %f298;
	mov.b32 	%r99, %f295;
	shl.b32 	%r100, %r99, 23;
	mov.b32 	%f300, %r100;
	ex2.approx.ftz.f32 	%f301, %f299;
	mul.f32 	%f302, %f301, %f300;
	mul.f32 	%f303, %f291, %f302;
	fma.rn.f32 	%f416, %f278, %f290, %f303;
	add.s32 	%r128, %r128, 4;
	add.s32 	%r127, %r127, 4;
	add.s32 	%r126, %r126, 16;
	setp.ne.s32 	%p17, %r128, 0;
	@%p17 bra 	$L__BB0_9;
	add.s32 	%r130, %r127, 1;
$L__BB0_11:
	setp.eq.s32 	%p18, %r9, 0;
	@%p18 bra 	$L__BB0_16;
	setp.eq.s32 	%p19, %r9, 1;
	@%p19 bra 	$L__BB0_14;
	shl.b32 	%r101, %r130, 2;
	add.s32 	%r103, %r31, %r101;
	ld.shared.f32 	%f305, [%r103];
	max.f32 	%f306, %f415, %f305;
	sub.f32 	%f307, %f415, %f306;
	fma.rn.f32 	%f308, %f307, 0f3BBB989D, 0f3F000000;
	cvt.sat.f32.f32 	%f309, %f308;
	mov.f32 	%f310, 0f4B400001;
	mov.f32 	%f311, 0f437C0000;
	fma.rm.f32 	%f312, %f309, %f311, %f310;
	add.f32 	%f313, %f312, 0fCB40007F;
	neg.f32 	%f314, %f313;
	fma.rn.f32 	%f315, %f307, 0f3FB8AA3B, %f314;
	fma.rn.f32 	%f316, %f307, 0f32A57060, %f315;
	mov.b32 	%r104, %f312;
	shl.b32 	%r105, %r104, 23;
	mov.b32 	%f317, %r105;
	ex2.approx.ftz.f32 	%f318, %f316;
	mul.f32 	%f319, %f318, %f317;
	add.s32 	%r106, %r7, %r101;
	ld.shared.f32 	%f320, [%r106];
	sub.f32 	%f321, %f305, %f306;
	fma.rn.f32 	%f322, %f321, 0f3BBB989D, 0f3F000000;
	cvt.sat.f32.f32 	%f323, %f322;
	fma.rm.f32 	%f324, %f323, %f311, %f310;
	add.f32 	%f325, %f324, 0fCB40007F;
	neg.f32 	%f326, %f325;
	fma.rn.f32 	%f327, %f321, 0f3FB8AA3B, %f326;
	fma.rn.f32 	%f328, %f321, 0f32A57060, %f327;
	mov.b32 	%r107, %f324;
	shl.b32 	%r108, %r107, 23;
	mov.b32 	%f329, %r108;
	ex2.approx.ftz.f32 	%f330, %f328;
	mul.f32 	%f331, %f330, %f329;
	mul.f32 	%f332, %f320, %f331;
	fma.rn.f32 	%f333, %f416, %f319, %f332;
	ld.shared.f32 	%f334, [%r103+4];
	max.f32 	%f415, %f306, %f334;
	sub.f32 	%f335, %f306, %f415;
	fma.rn.f32 	%f336, %f335, 0f3BBB989D, 0f3F000000;
	cvt.sat.f32.f32 	%f337, %f336;
	fma.rm.f32 	%f338, %f337, %f311, %f310;
	add.f32 	%f339, %f338, 0fCB40007F;
	neg.f32 	%f340, %f339;
	fma.rn.f32 	%f341, %f335, 0f3FB8AA3B, %f340;
	fma.rn.f32 	%f342, %f335, 0f32A57060, %f341;
	mov.b32 	%r109, %f338;
	shl.b32 	%r110, %r109, 23;
	mov.b32 	%f343, %r110;
	ex2.approx.ftz.f32 	%f344, %f342;
	mul.f32 	%f345, %f344, %f343;
	ld.shared.f32 	%f346, [%r106+4];
	sub.f32 	%f347, %f334, %f415;
	fma.rn.f32 	%f348, %f347, 0f3BBB989D, 0f3F000000;
	cvt.sat.f32.f32 	%f349, %f348;
	fma.rm.f32 	%f350, %f349, %f311, %f310;
	add.f32 	%f351, %f350, 0fCB40007F;
	neg.f32 	%f352, %f351;
	fma.rn.f32 	%f353, %f347, 0f3FB8AA3B, %f352;
	fma.rn.f32 	%f354, %f347, 0f32A57060, %f353;
	mov.b32 	%r111, %f350;
	shl.b32 	%r112, %r111, 23;
	mov.b32 	%f355, %r112;
	ex2.approx.ftz.f32 	%f356, %f354;
	mul.f32 	%f357, %f356, %f355;
	mul.f32 	%f358, %f346, %f357;
	fma.rn.f32 	%f416, %f333, %f345, %f358;
	add.s32 	%r130, %r130, 2;
$L__BB0_14:
	and.b32  	%r113, %r8, 1;
	setp.eq.b32 	%p20, %r113, 1;
	not.pred 	%p21, %p20;
	@%p21 bra 	$L__BB0_16;
	shl.b32 	%r114, %r130, 2;
	add.s32 	%r116, %r31, %r114;
	ld.shared.f32 	%f359, [%r116];
	max.f32 	%f25, %f415, %f359;
	sub.f32 	%f360, %f415, %f25;
	fma.rn.f32 	%f361, %f360, 0f3BBB989D, 0f3F000000;
	cvt.sat.f32.f32 	%f362, %f361;
	mov.f32 	%f363, 0f4B400001;
	mov.f32 	%f364, 0f437C0000;
	fma.rm.f32 	%f365, %f362, %f364, %f363;
	add.f32 	%f366, %f365, 0fCB40007F;
	neg.f32 	%f367, %f366;
	fma.rn.f32 	%f368, %f360, 0f3FB8AA3B, %f367;
	fma.rn.f32 	%f369, %f360, 0f32A57060, %f368;
	mov.b32 	%r117, %f365;
	shl.b32 	%r118, %r117, 23;
	mov.b32 	%f370, %r118;
	ex2.approx.ftz.f32 	%f371, %f369;
	mul.f32 	%f372, %f371, %f370;
	add.s32 	%r119, %r7, %r114;
	ld.shared.f32 	%f373, [%r119];
	sub.f32 	%f374, %f359, %f25;
	fma.rn.f32 	%f375, %f374, 0f3BBB989D, 0f3F000000;
	cvt.sat.f32.f32 	%f376, %f375;
	fma.rm.f32 	%f377, %f376, %f364, %f363;
	add.f32 	%f378, %f377, 0fCB40007F;
	neg.f32 	%f379, %f378;
	fma.rn.f32 	%f380, %f374, 0f3FB8AA3B, %f379;
	fma.rn.f32 	%f381, %f374, 0f32A57060, %f380;
	mov.b32 	%r120, %f377;
	shl.b32 	%r121, %r120, 23;
	mov.b32 	%f382, %r121;
	ex2.approx.ftz.f32 	%f383, %f381;
	mul.f32 	%f384, %f383, %f382;
	mul.f32 	%f385, %f373, %f384;
	fma.rn.f32 	%f416, %f416, %f372, %f385;
	mov.f32 	%f415, %f25;
$L__BB0_16:
	st.shared.f32 	[_ZZ21online_softmax_kernelPfPKfiiE6shared], %f415;
	st.shared.f32 	[%r7], %f416;
$L__BB0_17:
	setp.ge.s32 	%p22, %r131, %r24;
	bar.sync 	0;
	@%p22 bra 	$L__BB0_20;
	ld.shared.f32 	%f29, [%r7];
	ld.shared.f32 	%f30, [_ZZ21online_softmax_kernelPfPKfiiE6shared];
	cvta.to.global.u64 	%rd2, %rd3;
$L__BB0_19:
	mul.wide.s32 	%rd9, %r131, 4;
	add.s64 	%rd10, %rd1, %rd9;
	ld.global.f32 	%f386, [%rd10];
	sub.f32 	%f387, %f386, %f30;
	fma.rn.f32 	%f388, %f387, 0f3BBB989D, 0f3F000000;
	cvt.sat.f32.f32 	%f389, %f388;
	mov.f32 	%f390, 0f4B400001;
	mov.f32 	%f391, 0f437C0000;
	fma.rm.f32 	%f392, %f389, %f391, %f390;
	add.f32 	%f393, %f392, 0fCB40007F;
	neg.f32 	%f394, %f393;
	fma.rn.f32 	%f395, %f387, 0f3FB8AA3B, %f394;
	fma.rn.f32 	%f396, %f387, 0f32A57060, %f395;
	mov.b32 	%r122, %f392;
	shl.b32 	%r123, %r122, 23;
	mov.b32 	%f397, %r123;
	ex2.approx.ftz.f32 	%f398, %f396;
	mul.f32 	%f399, %f398, %f397;
	div.rn.f32 	%f400, %f399, %f29;
	add.s32 	%r124, %r131, %r4;
	mul.wide.s32 	%rd11, %r124, 4;
	add.s64 	%rd12, %rd2, %rd11;
	st.global.f32 	[%rd12], %f400;
	add.s32 	%r131, %r131, %r2;
	setp.lt.s32 	%p23, %r131, %r24;
	@%p23 bra 	$L__BB0_19;
$L__BB0_20:
	ret;

}


// ===== COMPILED SASS (sm_100) =====

	.target	sm_100

	.elftype	@"ET_EXEC"


//--------------------- .note.nv.tkinfo           --------------------------
	.section	.note.nv.tkinfo,"",@"SHT_NOTE"
	.sectionflags	@"SHF_NOTE_NV_TKINFO"
	.tkinfo
        /*0018*/ 	.word	0x00000002
        /*0030*/ 	.string	""
        /*0030*/ 	.string	"ptxas"
        /*0030*/ 	.string	"Cuda compilation tools, release 13.0, V13.0.88"
        /*0030*/ 	.string	"Build cuda_13.0.r13.0/compiler.36424714_0"
        /*0030*/ 	.string	"-arch sm_100 -m 64 "



//--------------------- .note.nv.cuinfo           --------------------------
	.section	.note.nv.cuinfo,"",@"SHT_NOTE"
	.sectionflags	@"SHF_NOTE_NV_CUINFO"
        /*0018*/ 	.short	0x0002
        /*001a*/ 	.short	0x0064
        /*001c*/ 	.short	0x0082
	.zero		2


//--------------------- .nv.info                  --------------------------
	.section	.nv.info,"",@"SHT_CUDA_INFO"
	.align	4


	//----- nvinfo : EIATTR_REGCOUNT
	.align		4
        /*0000*/ 	.byte	0x04, 0x2f
        /*0002*/ 	.short	(.L_1 - .L_0)
	.align		4
.L_0:
        /*0004*/ 	.word	index@(_Z21online_softmax_kernelPfPKfii)
        /*0008*/ 	.word	0x00000020


	//----- nvinfo : EIATTR_FRAME_SIZE
	.align		4
.L_1:
        /*000c*/ 	.byte	0x04, 0x11
        /*000e*/ 	.short	(.L_3 - .L_2)
	.align		4
.L_2:
        /*0010*/ 	.word	index@($__internal_0_$__cuda_sm3x_div_rn_noftz_f32_slowpath)
        /*0014*/ 	.word	0x00000000


	//----- nvinfo : EIATTR_FRAME_SIZE
	.align		4
.L_3:
        /*0018*/ 	.byte	0x04, 0x11
        /*001a*/ 	.short	(.L_5 - .L_4)
	.align		4
.L_4:
        /*001c*/ 	.word	index@(_Z21online_softmax_kernelPfPKfii)
        /*0020*/ 	.word	0x00000000


	//----- nvinfo : EIATTR_MIN_STACK_SIZE
	.align		4
.L_5:
        /*0024*/ 	.byte	0x04, 0x12
        /*0026*/ 	.short	(.L_7 - .L_6)
	.align		4
.L_6:
        /*0028*/ 	.word	index@(_Z21online_softmax_kernelPfPKfii)
        /*002c*/ 	.word	0x00000000
.L_7:


//--------------------- .nv.compat                --------------------------
	.section	.nv.compat,"",@"SHT_CUDA_COMPAT_INFO"
	.align	4
        /*0000*/ 	.byte	0x02, 0x09, 0x00, 0x00, 0x02, 0x02, 0x01, 0x00, 0x02, 0x05, 0x05, 0x00, 0x03, 0x07, 0x01, 0x01
        /*0010*/ 	.byte	0x02, 0x03, 0x00, 0x00, 0x02, 0x06, 0x01, 0x00, 0x04, 0x0b, 0x08, 0x00, 0x01, 0x00, 0x00, 0x00
        /*0020*/ 	.byte	0x00, 0x00, 0x00, 0x00


//--------------------- .nv.info._Z21online_softmax_kernelPfPKfii --------------------------
	.section	.nv.info._Z21online_softmax_kernelPfPKfii,"",@"SHT_CUDA_INFO"
	.sectionflags	@""
	.align	4


	//----- nvinfo : EIATTR_CUDA_API_VERSION
	.align		4
        /*0000*/ 	.byte	0x04, 0x37
        /*0002*/ 	.short	(.L_9 - .L_8)
.L_8:
        /*0004*/ 	.word	0x00000082


	//----- nvinfo : EIATTR_KPARAM_INFO
	.align		4
.L_9:
        /*0008*/ 	.byte	0x04, 0x17
        /*000a*/ 	.short	(.L_11 - .L_10)
.L_10:
        /*000c*/ 	.word	0x00000000
        /*0010*/ 	.short	0x0003
        /*0012*/ 	.short	0x0014
        /*0014*/ 	.byte	0x00, 0xf0, 0x11, 0x00


	//----- nvinfo : EIATTR_KPARAM_INFO
	.align		4
.L_11:
        /*0018*/ 	.byte	0x04, 0x17
        /*001a*/ 	.short	(.L_13 - .L_12)
.L_12:
        /*001c*/ 	.word	0x00000000
        /*0020*/ 	.short	0x0002
        /*0022*/ 	.short	0x0010
        /*0024*/ 	.byte	0x00, 0xf0, 0x11, 0x00


	//----- nvinfo : EIATTR_KPARAM_INFO
	.align		4
.L_13:
        /*0028*/ 	.byte	0x04, 0x17
        /*002a*/ 	.short	(.L_15 - .L_14)
.L_14:
        /*002c*/ 	.word	0x00000000
        /*0030*/ 	.short	0x0001
        /*0032*/ 	.short	0x0008
        /*0034*/ 	.byte	0x00, 0xf5, 0x21, 0x00


	//----- nvinfo : EIATTR_KPARAM_INFO
	.align		4
.L_15:
        /*0038*/ 	.byte	0x04, 0x17
        /*003a*/ 	.short	(.L_17 - .L_16)
.L_16:
        /*003c*/ 	.word	0x00000000
        /*0040*/ 	.short	0x0000
        /*0042*/ 	.short	0x0000
        /*0044*/ 	.byte	0x00, 0xf5, 0x21, 0x00


	//----- nvinfo : EIATTR_SPARSE_MMA_MASK
	.align		4
.L_17:
        /*0048*/ 	.byte	0x03, 0x50
        /*004a*/ 	.short	0x0000


	//----- nvinfo : EIATTR_MAXREG_COUNT
	.align		4
        /*004c*/ 	.byte	0x03, 0x1b
        /*004e*/ 	.short	0x00ff


	//----- nvinfo : EIATTR_NUM_BARRIERS
	.align		4
        /*0050*/ 	.byte	0x02, 0x4c
        /*0052*/ 	.byte	0x01
	.zero		1


	//----- nvinfo : EIATTR_MERCURY_ISA_VERSION
	.align		4
        /*0054*/ 	.byte	0x03, 0x5f
        /*0056*/ 	.short	0x0101


	//----- nvinfo : EIATTR_UNUSED_LOAD_BYTE_OFFSET
	.align		4
        /*0058*/ 	.byte	0x04, 0x44
        /*005a*/ 	.short	(.L_19 - .L_18)


	//   ....[0]....
.L_18:
        /*005c*/ 	.word	0x00000c30
        /*0060*/ 	.word	0x0000fff0


	//----- nvinfo : EIATTR_COOP_GROUP_MASK_REGIDS
	.align		4
.L_19:
        /*0064*/ 	.byte	0x04, 0x29
        /*0066*/ 	.short	(.L_21 - .L_20)


	//   ....[0]....
.L_20:
        /*0068*/ 	.word	0xffffffff


	//   ....[1]....
        /*006c*/ 	.word	0xffffffff


	//   ....[2]....
        /*0070*/ 	.word	0xffffffff


	//   ....[3]....
        /*0074*/ 	.word	0xffffffff


	//   ....[4]....
        /*0078*/ 	.word	0xffffffff


	//   ....[5]....
        /*007c*/ 	.word	0xffffffff


	//   ....[6]....
        /*0080*/ 	.word	0xffffffff


	//   ....[7]....
        /*0084*/ 	.word	0xffffffff


	//   ....[8]....
        /*0088*/ 	.word	0xffffffff


	//   ....[9]....
        /*008c*/ 	.word	0xffffffff


	//----- nvinfo : EIATTR_COOP_GROUP_INSTR_OFFSETS
	.align		4
.L_21:
        /*0090*/ 	.byte	0x04, 0x28
        /*0092*/ 	.short	(.L_23 - .L_22)


	//   ....[0]....
.L_22:
        /*0094*/ 	.word	0x00000320


	//   ....[1]....
        /*0098*/ 	.word	0x000003d0


	//   ....[2]....
        /*009c*/ 	.word	0x000004b0


	//   ....[3]....
        /*00a0*/ 	.word	0x00000500


	//   ....[4]....
        /*00a4*/ 	.word	0x00000650


	//   ....[5]....
        /*00a8*/ 	.word	0x00000670


	//   ....[6]....
        /*00ac*/ 	.word	0x000007a0


	//   ....[7]....
        /*00b0*/ 	.word	0x000007f0


	//   ....[8]....
        /*00b4*/ 	.word	0x00000910


	//   ....[9]....
        /*00b8*/ 	.word	0x00000a70


	//----- nvinfo : EIATTR_VRC_CTA_INIT_COUNT
	.align		4
.L_23:
        /*00bc*/ 	.byte	0x02, 0x4a
	.zero		1
	.zero		1


	//----- nvinfo : EIATTR_EXIT_INSTR_OFFSETS
	.align		4
        /*00c0*/ 	.byte	0x04, 0x1c
        /*00c2*/ 	.short	(.L_25 - .L_24)


	//   ....[0]....
.L_24:
        /*00c4*/ 	.word	0x000017b0


	//   ....[1]....
        /*00c8*/ 	.word	0x00001a00


	//----- nvinfo : EIATTR_CRS_STACK_SIZE
	.align		4
.L_25:
        /*00cc*/ 	.byte	0x04, 0x1e
        /*00ce*/ 	.short	(.L_27 - .L_26)
.L_26:
        /*00d0*/ 	.word	0x00000000


	//----- nvinfo : EIATTR_CBANK_PARAM_SIZE
	.align		4
.L_27:
        /*00d4*/ 	.byte	0x03, 0x19
        /*00d6*/ 	.short	0x0018


	//----- nvinfo : EIATTR_PARAM_CBANK
	.align		4
        /*00d8*/ 	.byte	0x04, 0x0a
        /*00da*/ 	.short	(.L_29 - .L_28)
	.align		4
.L_28:
        /*00dc*/ 	.word	index@(.nv.constant0._Z21online_softmax_kernelPfPKfii)
        /*00e0*/ 	.short	0x0380
        /*00e2*/ 	.short	0x0018


	//----- nvinfo : EIATTR_SW_WAR
	.align		4
.L_29:
        /*00e4*/ 	.byte	0x04, 0x36
        /*00e6*/ 	.short	(.L_31 - .L_30)
.L_30:
        /*00e8*/ 	.word	0x00000008
.L_31:


//--------------------- .nv.callgraph             --------------------------
	.section	.nv.callgraph,"",@"SHT_CUDA_CALLGRAPH"
	.align	4
	.sectionentsize	8
	.align		4
        /*0000*/ 	.word	0x00000000
	.align		4
        /*0004*/ 	.word	0xffffffff
	.align		4
        /*0008*/ 	.word	0x00000000
	.align		4
        /*000c*/ 	.word	0xfffffffe
	.align		4
        /*0010*/ 	.word	0x00000000
	.align		4
        /*0014*/ 	.word	0xfffffffd
	.align		4
        /*0018*/ 	.word	0x00000000
	.align		4
        /*001c*/ 	.word	0xfffffffc


//--------------------- .text._Z21online_softmax_kernelPfPKfii --------------------------
	.section	.text._Z21online_softmax_kernelPfPKfii,"ax",@progbits
	.align	128
        .global         _Z21online_softmax_kernelPfPKfii
        .type           _Z21online_softmax_kernelPfPKfii,@function
        .size           _Z21online_softmax_kernelPfPKfii,(.L_x_25 - _Z21online_softmax_kernelPfPKfii)
        .other          _Z21online_softmax_kernelPfPKfii,@"STO_CUDA_ENTRY STV_DEFAULT"
_Z21online_softmax_kernelPfPKfii:
.text._Z21online_softmax_kernelPfPKfii:
[----:B------:R-:W-:Y:S01]  /*0000*/  LDC R1, c[0x0][0x37c] ;  /* 0x0000df00ff017b82 */ /* 0x000fe20000000800 */
[----:B------:R-:W0:Y:S07]  /*0010*/  S2R R7, SR_TID.X ;  /* 0x0000000000077919 */ /* 0x000e2e0000002100 */
[----:B------:R-:W0:Y:S01]  /*0020*/  LDC R0, c[0x0][0x394] ;  /* 0x0000e500ff007b82 */ /* 0x000e220000000800 */
[----:B------:R-:W1:Y:S01]  /*0030*/  LDCU UR13, c[0x0][0x360] ;  /* 0x00006c00ff0d77ac */ /* 0x000e620008000800 */
[----:B------:R-:W-:Y:S01]  /*0040*/  BSSY.RECONVERGENT B0, `(.L_x_0) ;  /* 0x000002d000007945 */ /* 0x000fe20003800200 */
[----:B------:R-:W-:Y:S01]  /*0050*/  HFMA2 R8, -RZ, RZ, 0, 0 ;  /* 0x00000000ff087431 */ /* 0x000fe200000001ff */
[----:B------:R-:W-:Y:S01]  /*0060*/  MOV R9, 0xff800000 ;  /* 0xff80000000097802 */ /* 0x000fe20000000f00 */
[----:B------:R-:W2:Y:S03]  /*0070*/  LDCU.64 UR14, c[0x0][0x358] ;  /* 0x00006b00ff0e77ac */ /* 0x000ea60008000a00 */
[----:B------:R-:W3:Y:S08]  /*0080*/  S2UR UR4, SR_CTAID.X ;  /* 0x00000000000479c3 */ /* 0x000ef00000002500 */
[----:B------:R-:W4:Y:S01]  /*0090*/  LDC.64 R4, c[0x0][0x388] ;  /* 0x0000e200ff047b82 */ /* 0x000f220000000a00 */
[----:B-1----:R-:W-:Y:S01]  /*00a0*/  USHF.R.U32.HI UR8, URZ, 0x5, UR13 ;  /* 0x00000005ff087899 */ /* 0x002fe2000801160d */
[----:B0-----:R-:W-:Y:S01]  /*00b0*/  ISETP.GE.AND P0, PT, R7, R0, PT ;  /* 0x000000000700720c */ /* 0x001fe20003f06270 */
[----:B---3--:R-:W-:-:S04]  /*00c0*/  IMAD R2, R0, UR4, RZ ;  /* 0x0000000400027c24 */ /* 0x008fc8000f8e02ff */
[----:B----4-:R-:W-:-:S08]  /*00d0*/  IMAD.WIDE R4, R2, 0x4, R4 ;  /* 0x0000000402047825 */ /* 0x010fd000078e0204 */
[----:B--2---:R-:W-:Y:S05]  /*00e0*/  @P0 BRA `(.L_x_1) ;  /* 0x0000000000880947 */ /* 0x004fea0003800000 */
[----:B------:R-:W-:Y:S01]  /*00f0*/  BSSY.RECONVERGENT B1, `(.L_x_2) ;  /* 0x0000020000017945 */ /* 0x000fe20003800200 */
[----:B------:R-:W-:Y:S02]  /*0100*/  MOV R9, 0xff800000 ;  /* 0xff80000000097802 */ /* 0x000fe40000000f00 */
[----:B------:R-:W-:Y:S02]  /*0110*/  MOV R8, RZ ;  /* 0x000000ff00087202 */ /* 0x000fe40000000f00 */
[----:B------:R-:W-:-:S07]  /*0120*/  MOV R3, R7 ;  /* 0x0000000700037202 */ /* 0x000fce0000000f00 */
.L_x_3:
[----:B------:R-:W-:-:S06]  /*0130*/  IMAD.WIDE R10, R3, 0x4, R4 ;  /* 0x00000004030a7825 */ /* 0x000fcc00078e0204 */
[----:B------:R-:W2:Y:S01]  /*0140*/  LDG.E R10, desc[UR14][R10.64] ;  /* 0x0000000e0a0a7981 */ /* 0x000ea2000c1e1900 */
[----:B------:R-:W-:Y:S01]  /*0150*/  HFMA2 R14, -RZ, RZ, 0.96630859375, -0.0022525787353515625 ;  /* 0x3bbb989dff0e7431 */ /* 0x000fe200000001ff */
[----:B------:R-:W-:Y:S02]  /*0160*/  MOV R16, 0x437c0000 ;  /* 0x437c000000107802 */ /* 0x000fe40000000f00 */
[----:B------:R-:W-:-:S04]  /*0170*/  IADD3 R3, PT, PT, R3, UR13, RZ ;  /* 0x0000000d03037c10 */ /* 0x000fc8000fffe0ff */
[----:B------:R-:W-:Y:S02]  /*0180*/  ISETP.GE.AND P0, PT, R3, R0, PT ;  /* 0x000000000300720c */ /* 0x000fe40003f06270 */
[----:B--2---:R-:W-:-:S05]  /*0190*/  FMNMX R6, R10, R9, !PT ;  /* 0x000000090a067209 */ /* 0x004fca0007800000 */
[----:B------:R-:W-:Y:S01]  /*01a0*/  FADD R9, -R6, R9 ;  /* 0x0000000906097221 */ /* 0x000fe20000000100 */
[----:B------:R-:W-:-:S03]  /*01b0*/  FADD R13, R10, -R6 ;  /* 0x800000060a0d7221 */ /* 0x000fc60000000000 */
[-C--:B------:R-:W-:Y:S01]  /*01c0*/  FFMA.SAT R12, R9, R14.reuse, 0.5 ;  /* 0x3f000000090c7423 */ /* 0x080fe2000000200e */
[----:B------:R-:W-:-:S03]  /*01d0*/  FFMA.SAT R15, R13, R14, 0.5 ;  /* 0x3f0000000d0f7423 */ /* 0x000fc6000000200e */
[-C--:B------:R-:W-:Y:S01]  /*01e0*/  FFMA.RM R12, R12, R16.reuse, 12582913 ;  /* 0x4b4000010c0c7423 */ /* 0x080fe20000004010 */
[----:B------:R-:W-:-:S03]  /*01f0*/  FFMA.RM R15, R15, R16, 12582913 ;  /* 0x4b4000010f0f7423 */ /* 0x000fc60000004010 */
[C---:B------:R-:W-:Y:S01]  /*0200*/  FADD R14, R12.reuse, -12583039 ;  /* 0xcb40007f0c0e7421 */ /* 0x040fe20000000000 */
[----:B------:R-:W-:Y:S01]  /*0210*/  FADD R10, R15, -12583039 ;  /* 0xcb40007f0f0a7421 */ /* 0x000fe20000000000 */
[----:B------:R-:W-:Y:S02]  /*0220*/  SHF.L.U32 R12, R12, 0x17, RZ ;  /* 0x000000170c0c7819 */ /* 0x000fe400000006ff */
[----:B------:R-:W-:Y:S01]  /*0230*/  FFMA R14, R9, 1.4426950216293334961, -R14 ;  /* 0x3fb8aa3b090e7823 */ /* 0x000fe2000000080e */
[----:B------:R-:W-:Y:S01]  /*0240*/  FFMA R10, R13, 1.4426950216293334961, -R10 ;  /* 0x3fb8aa3b0d0a7823 */ /* 0x000fe2000000080a */
[----:B------:R-:W-:Y:S02]  /*0250*/  SHF.L.U32 R15, R15, 0x17, RZ ;  /* 0x000000170f0f7819 */ /* 0x000fe400000006ff */
[----:B------:R-:W-:Y:S01]  /*0260*/  FFMA R14, R9, 1.925963033500011079e-08, R14 ;  /* 0x32a57060090e7823 */ /* 0x000fe2000000000e */
[----:B------:R-:W-:-:S03]  /*0270*/  FFMA R10, R13, 1.925963033500011079e-08, R10 ;  /* 0x32a570600d0a7823 */ /* 0x000fc6000000000a */
[----:B------:R-:W0:Y:S08]  /*0280*/  MUFU.EX2 R9, R14 ;  /* 0x0000000e00097308 */ /* 0x000e300000000800 */
[----:B------:R-:W1:Y:S01]  /*0290*/  MUFU.EX2 R10, R10 ;  /* 0x0000000a000a7308 */ /* 0x000e620000000800 */
[----:B0-----:R-:W-:-:S04]  /*02a0*/  FMUL R9, R12, R9 ;  /* 0x000000090c097220 */ /* 0x001fc80000400000 */
[----:B------:R-:W-:Y:S01]  /*02b0*/  FMUL R8, R9, R8 ;  /* 0x0000000809087220 */ /* 0x000fe20000400000 */
[----:B------:R-:W-:-:S03]  /*02c0*/  MOV R9, R6 ;  /* 0x0000000600097202 */ /* 0x000fc60000000f00 */
[----:B-1----:R-:W-:Y:S01]  /*02d0*/  FFMA R8, R15, R10, R8 ;  /* 0x0000000a0f087223 */ /* 0x002fe20000000008 */
[----:B------:R-:W-:Y:S06]  /*02e0*/  @!P0 BRA `(.L_x_3) ;  /* 0xfffffffc00908947 */ /* 0x000fec000383ffff */
[----:B------:R-:W-:Y:S05]  /*02f0*/  BSYNC.RECONVERGENT B1 ;  /* 0x0000000000017941 */ /* 0x000fea0003800200 */
.L_x_2:
[----:B------:R-:W-:-:S07]  /*0300*/  MOV R9, R6 ;  /* 0x0000000600097202 */ /* 0x000fce0000000f00 */
.L_x_1:
[----:B------:R-:W-:Y:S05]  /*0310*/  BSYNC.RECONVERGENT B0 ;  /* 0x0000000000007941 */ /* 0x000fea0003800200 */
.L_x_0:
[----:B------:R-:W0:Y:S01]  /*0320*/  SHFL.DOWN PT, R6, R9, 0x10, 0x1f ;  /* 0x0a001f0009067f89 */ /* 0x000e2200000e0000 */
[----:B------:R-:W-:Y:S01]  /*0330*/  HFMA2 R3, -RZ, RZ, 0.96630859375, -0.0022525787353515625 ;  /* 0x3bbb989dff037431 */ /* 0x000fe200000001ff */
[----:B------:R-:W1:Y:S08]  /*0340*/  S2UR UR5, SR_CgaCtaId ;  /* 0x00000000000579c3 */ /* 0x000e700000008800 */
[----:B------:R-:W-:Y:S01]  /*0350*/  BAR.SYNC.DEFER_BLOCKING 0x0 ;  /* 0x0000000000007b1d */ /* 0x000fe20000010000 */
[----:B------:R-:W-:-:S05]  /*0360*/  LOP3.LUT P0, RZ, R7, 0x1f, RZ, 0xc0, !PT ;  /* 0x0000001f07ff7812 */ /* 0x000fca000780c0ff */
[----:B------:R-:W-:Y:S01]  /*0370*/  UMOV UR4, 0x400 ;  /* 0x0000040000047882 */ /* 0x000fe20000000000 */
[----:B------:R-:W-:Y:S01]  /*0380*/  BSSY.RECONVERGENT B0, `(.L_x_4) ;  /* 0x0000140000007945 */ /* 0x000fe20003800200 */
[----:B0-----:R-:W-:Y:S01]  /*0390*/  FMNMX R10, R6, R9, !PT ;  /* 0x00000009060a7209 */ /* 0x001fe20007800000 */
[----:B-1----:R-:W-:-:S04]  /*03a0*/  ULEA UR5, UR5, UR4, 0x18 ;  /* 0x0000000405057291 */ /* 0x002fc8000f8ec0ff */
[----:B------:R-:W-:Y:S01]  /*03b0*/  FADD R14, R6, -R10 ;  /* 0x8000000a060e7221 */ /* 0x000fe20000000000 */
[----:B------:R-:W-:Y:S01]  /*03c0*/  MOV R6, 0x437c0000 ;  /* 0x437c000000067802 */ /* 0x000fe20000000f00 */
[----:B------:R-:W0:Y:S01]  /*03d0*/  SHFL.DOWN PT, R16, R10, 0x8, 0x1f ;  /* 0x09001f000a107f89 */ /* 0x000e2200000e0000 */
[----:B------:R-:W-:Y:S01]  /*03e0*/  FADD R12, -R10, R9 ;  /* 0x000000090a0c7221 */ /* 0x000fe20000000100 */
[----:B------:R-:W-:Y:S01]  /*03f0*/  FFMA.SAT R11, R14, R3, 0.5 ;  /* 0x3f0000000e0b7423 */ /* 0x000fe20000002003 */
[----:B------:R-:W-:-:S03]  /*0400*/  ULEA UR9, UR8, UR5, 0x2 ;  /* 0x0000000508097291 */ /* 0x000fc6000f8e10ff */
[----:B------:R-:W-:Y:S01]  /*0410*/  FFMA.RM R17, R11, R6, 12582913 ;  /* 0x4b4000010b117423 */ /* 0x000fe20000004006 */
[----:B------:R-:W-:-:S03]  /*0420*/  FFMA.SAT R11, R12, R3, 0.5 ;  /* 0x3f0000000c0b7423 */ /* 0x000fc60000002003 */
[----:B------:R-:W-:Y:S01]  /*0430*/  FADD R13, R17, -12583039 ;  /* 0xcb40007f110d7421 */ /* 0x000fe20000000000 */
[----:B------:R-:W-:Y:S01]  /*0440*/  FFMA.RM R11, R11, R6, 12582913 ;  /* 0x4b4000010b0b7423 */ /* 0x000fe20000004006 */
[----:B------:R-:W-:Y:S02]  /*0450*/  SHF.L.U32 R20, R17, 0x17, RZ ;  /* 0x0000001711147819 */ /* 0x000fe400000006ff */
[C---:B------:R-:W-:Y:S01]  /*0460*/  FFMA R13, R14.reuse, 1.4426950216293334961, -R13 ;  /* 0x3fb8aa3b0e0d7823 */ /* 0x040fe2000000080d */
[C---:B------:R-:W-:Y:S01]  /*0470*/  FADD R9, R11.reuse, -12583039 ;  /* 0xcb40007f0b097421 */ /* 0x040fe20000000000 */
[----:B------:R-:W-:Y:S02]  /*0480*/  SHF.L.U32 R17, R11, 0x17, RZ ;  /* 0x000000170b117819 */ /* 0x000fe400000006ff */
[----:B------:R-:W-:Y:S01]  /*0490*/  FFMA R19, R14, 1.925963033500011079e-08, R13 ;  /* 0x32a570600e137823 */ /* 0x000fe2000000000d */
[C---:B------:R-:W-:Y:S01]  /*04a0*/  FFMA R9, R12.reuse, 1.4426950216293334961, -R9 ;  /* 0x3fb8aa3b0c097823 */ /* 0x040fe20000000809 */
[----:B------:R-:W1:Y:S03]  /*04b0*/  SHFL.DOWN PT, R13, R8, 0x10, 0x1f ;  /* 0x0a001f00080d7f89 */ /* 0x000e6600000e0000 */
[----:B------:R-:W-:Y:S01]  /*04c0*/  FFMA R15, R12, 1.925963033500011079e-08, R9 ;  /* 0x32a570600c0f7823 */ /* 0x000fe20000000009 */
[----:B------:R-:W2:Y:S01]  /*04d0*/  MUFU.EX2 R19, R19 ;  /* 0x0000001300137308 */ /* 0x000ea20000000800 */
[----:B0-----:R-:W-:-:S05]  /*04e0*/  FMNMX R9, R10, R16, !PT ;  /* 0x000000100a097209 */ /* 0x001fca0007800000 */
[--C-:B------:R-:W-:Y:S01]  /*04f0*/  FADD R16, R16, -R9.reuse ;  /* 0x8000000910107221 */ /* 0x100fe20000000000 */
[----:B------:R-:W0:Y:S01]  /*0500*/  SHFL.DOWN PT, R12, R9, 0x4, 0x1f ;  /* 0x08801f00090c7f89 */ /* 0x000e2200000e0000 */
[----:B------:R3:W4:Y:S01]  /*0510*/  MUFU.EX2 R18, R15 ;  /* 0x0000000f00127308 */ /* 0x0007220000000800 */
[----:B------:R-:W-:Y:S01]  /*0520*/  FADD R14, R10, -R9 ;  /* 0x800000090a0e7221 */ /* 0x000fe20000000000 */
[----:B------:R-:W-:-:S03]  /*0530*/  FFMA.SAT R21, R16, R3, 0.5 ;  /* 0x3f00000010157423 */ /* 0x000fc60000002003 */
[----:B------:R-:W-:Y:S01]  /*0540*/  FFMA.SAT R11, R14, R3, 0.5 ;  /* 0x3f0000000e0b7423 */ /* 0x000fe20000002003 */
[----:B------:R-:W-:Y:S01]  /*0550*/  FFMA.RM R10, R21, R6, 12582913 ;  /* 0x4b400001150a7423 */ /* 0x000fe20000004006 */
[----:B--2---:R-:W-:-:S03]  /*0560*/  FMUL R20, R20, R19 ;  /* 0x0000001314147220 */ /* 0x004fc60000400000 */
[C---:B------:R-:W-:Y:S01]  /*0570*/  FADD R21, R10.reuse, -12583039 ;  /* 0xcb40007f0a157421 */ /* 0x040fe20000000000 */
[----:B------:R-:W-:Y:S01]  /*0580*/  FFMA.RM R11, R11, R6, 12582913 ;  /* 0x4b4000010b0b7423 */ /* 0x000fe20000004006 */
[----:B------:R-:W-:Y:S01]  /*0590*/  SHF.L.U32 R10, R10, 0x17, RZ ;  /* 0x000000170a0a7819 */ /* 0x000fe200000006ff */
[----:B-1----:R-:W-:Y:S01]  /*05a0*/  FMUL R20, R13, R20 ;  /* 0x000000140d147220 */ /* 0x002fe20000400000 */
[C---:B------:R-:W-:Y:S01]  /*05b0*/  FFMA R21, R16.reuse, 1.4426950216293334961, -R21 ;  /* 0x3fb8aa3b10157823 */ /* 0x040fe20000000815 */
[C---:B---3--:R-:W-:Y:S01]  /*05c0*/  FADD R15, R11.reuse, -12583039 ;  /* 0xcb40007f0b0f7421 */ /* 0x048fe20000000000 */
[----:B------:R-:W-:Y:S01]  /*05d0*/  SHF.L.U32 R11, R11, 0x17, RZ ;  /* 0x000000170b0b7819 */ /* 0x000fe200000006ff */
[----:B----4-:R-:W-:Y:S01]  /*05e0*/  FMUL R17, R17, R18 ;  /* 0x0000001211117220 */ /* 0x010fe20000400000 */
[----:B------:R-:W-:Y:S01]  /*05f0*/  FFMA R21, R16, 1.925963033500011079e-08, R21 ;  /* 0x32a5706010157823 */ /* 0x000fe20000000015 */
[----:B------:R-:W-:Y:S02]  /*0600*/  FFMA R15, R14, 1.4426950216293334961, -R15 ;  /* 0x3fb8aa3b0e0f7823 */ /* 0x000fe4000000080f */
[----:B------:R-:W-:-:S02]  /*0610*/  FFMA R13, R17, R8, R20 ;  /* 0x00000008110d7223 */ /* 0x000fc40000000014 */
[----:B------:R-:W-:Y:S01]  /*0620*/  FFMA R17, R14, 1.925963033500011079e-08, R15 ;  /* 0x32a570600e117823 */ /* 0x000fe2000000000f */
[----:B------:R-:W1:Y:S01]  /*0630*/  MUFU.EX2 R21, R21 ;  /* 0x0000001500157308 */ /* 0x000e620000000800 */
[C---:B0-----:R-:W-:Y:S01]  /*0640*/  FMNMX R8, R9.reuse, R12, !PT ;  /* 0x0000000c09087209 */ /* 0x041fe20007800000 */
[----:B------:R-:W0:Y:S04]  /*0650*/  SHFL.DOWN PT, R16, R13, 0x8, 0x1f ;  /* 0x09001f000d107f89 */ /* 0x000e2800000e0000 */
[--C-:B------:R-:W-:Y:S01]  /*0660*/  FADD R14, R12, -R8.reuse ;  /* 0x800000080c0e7221 */ /* 0x100fe20000000000 */
[----:B------:R-:W2:Y:S01]  /*0670*/  SHFL.DOWN PT, R15, R8, 0x2, 0x1f ;  /* 0x08401f00080f7f89 */ /* 0x000ea200000e0000 */
[----:B------:R-:W3:Y:S01]  /*0680*/  MUFU.EX2 R18, R17 ;  /* 0x0000001100127308 */ /* 0x000ee20000000800 */
[----:B------:R-:W-:Y:S01]  /*0690*/  FADD R12, R9, -R8 ;  /* 0x80000008090c7221 */ /* 0x000fe20000000000 */
[----:B------:R-:W-:-:S04]  /*06a0*/  FFMA.SAT R19, R14, R3, 0.5 ;  /* 0x3f0000000e137423 */ /* 0x000fc80000002003 */
[-C--:B------:R-:W-:Y:S01]  /*06b0*/  FFMA.RM R9, R19, R6.reuse, 12582913 ;  /* 0x4b40000113097423 */ /* 0x080fe20000004006 */
[----:B------:R-:W-:Y:S01]  /*06c0*/  FFMA.SAT R19, R12, R3, 0.5 ;  /* 0x3f0000000c137423 */ /* 0x000fe20000002003 */
[----:B-1----:R-:W-:Y:S02]  /*06d0*/  FMUL R21, R10, R21 ;  /* 0x000000150a157220 */ /* 0x002fe40000400000 */
[----:B------:R-:W-:Y:S01]  /*06e0*/  FADD R23, R9, -12583039 ;  /* 0xcb40007f09177421 */ /* 0x000fe20000000000 */
[----:B------:R-:W-:Y:S01]  /*06f0*/  FFMA.RM R10, R19, R6, 12582913 ;  /* 0x4b400001130a7423 */ /* 0x000fe20000004006 */
[----:B------:R-:W-:Y:S02]  /*0700*/  SHF.L.U32 R9, R9, 0x17, RZ ;  /* 0x0000001709097819 */ /* 0x000fe400000006ff */
[----:B------:R-:W-:Y:S01]  /*0710*/  FFMA R23, R14, 1.4426950216293334961, -R23 ;  /* 0x3fb8aa3b0e177823 */ /* 0x000fe20000000817 */
[----:B---3--:R-:W-:Y:S01]  /*0720*/  FMUL R18, R11, R18 ;  /* 0x000000120b127220 */ /* 0x008fe20000400000 */
[----:B0-----:R-:W-:Y:S01]  /*0730*/  FMUL R16, R16, R21 ;  /* 0x0000001510107220 */ /* 0x001fe20000400000 */
[----:B------:R-:W-:Y:S01]  /*0740*/  FADD R11, R10, -12583039 ;  /* 0xcb40007f0a0b7421 */ /* 0x000fe20000000000 */
[----:B------:R-:W-:Y:S01]  /*0750*/  FFMA R23, R14, 1.925963033500011079e-08, R23 ;  /* 0x32a570600e177823 */ /* 0x000fe20000000017 */
[----:B------:R-:W-:Y:S01]  /*0760*/  SHF.L.U32 R10, R10, 0x17, RZ ;  /* 0x000000170a0a7819 */ /* 0x000fe200000006ff */
[----:B------:R-:W-:Y:S01]  /*0770*/  FFMA R13, R13, R18, R16 ;  /* 0x000000120d0d7223 */ /* 0x000fe20000000010 */
[C---:B------:R-:W-:Y:S01]  /*0780*/  FFMA R11, R12.reuse, 1.4426950216293334961, -R11 ;  /* 0x3fb8aa3b0c0b7823 */ /* 0x040fe2000000080b */
[----:B------:R-:W0:Y:S03]  /*0790*/  MUFU.EX2 R20, R23 ;  /* 0x0000001700147308 */ /* 0x000e260000000800 */
[----:B------:R-:W1:Y:S01]  /*07a0*/  SHFL.DOWN PT, R14, R13, 0x4, 0x1f ;  /* 0x08801f000d0e7f89 */ /* 0x000e6200000e0000 */
[----:B------:R-:W-:Y:S01]  /*07b0*/  FFMA R17, R12, 1.925963033500011079e-08, R11 ;  /* 0x32a570600c117823 */ /* 0x000fe2000000000b */
[----:B--2---:R-:W-:-:S05]  /*07c0*/  FMNMX R11, R8, R15, !PT ;  /* 0x0000000f080b7209 */ /* 0x004fca0007800000 */
[----:B------:R-:W2:Y:S01]  /*07d0*/  MUFU.EX2 R17, R17 ;  /* 0x0000001100117308 */ /* 0x000ea20000000800 */
[--C-:B------:R-:W-:Y:S01]  /*07e0*/  FADD R18, R15, -R11.reuse ;  /* 0x8000000b0f127221 */ /* 0x100fe20000000000 */
[----:B------:R-:W3:Y:S01]  /*07f0*/  SHFL.DOWN PT, R12, R11, 0x1, 0x1f ;  /* 0x08201f000b0c7f89 */ /* 0x000ee200000e0000 */
[----:B------:R-:W-:Y:S02]  /*0800*/  FADD R16, R8, -R11 ;  /* 0x8000000b08107221 */ /* 0x000fe40000000000 */
[-C--:B------:R-:W-:Y:S02]  /*0810*/  FFMA.SAT R15, R18, R3.reuse, 0.5 ;  /* 0x3f000000120f7423 */ /* 0x080fe40000002003 */
[----:B------:R-:W-:Y:S02]  /*0820*/  FFMA.SAT R19, R16, R3, 0.5 ;  /* 0x3f00000010137423 */ /* 0x000fe40000002003 */
[----:B------:R-:W-:Y:S01]  /*0830*/  FFMA.RM R8, R15, R6, 12582913 ;  /* 0x4b4000010f087423 */ /* 0x000fe20000004006 */
[----:B0-----:R-:W-:Y:S01]  /*0840*/  FMUL R15, R9, R20 ;  /* 0x00000014090f7220 */ /* 0x001fe20000400000 */
[----:B------:R-:W-:-:S02]  /*0850*/  FFMA.RM R9, R19, R6, 12582913 ;  /* 0x4b40000113097423 */ /* 0x000fc40000004006 */
[C---:B------:R-:W-:Y:S01]  /*0860*/  FADD R21, R8.reuse, -12583039 ;  /* 0xcb40007f08157421 */ /* 0x040fe20000000000 */
[----:B------:R-:W-:Y:S01]  /*0870*/  SHF.L.U32 R8, R8, 0x17, RZ ;  /* 0x0000001708087819 */ /* 0x000fe200000006ff */
[----:B--2---:R-:W-:Y:S01]  /*0880*/  FMUL R10, R10, R17 ;  /* 0x000000110a0a7220 */ /* 0x004fe20000400000 */
[----:B-1----:R-:W-:Y:S01]  /*0890*/  FMUL R14, R14, R15 ;  /* 0x0000000f0e0e7220 */ /* 0x002fe20000400000 */
[C---:B------:R-:W-:Y:S01]  /*08a0*/  FFMA R21, R18.reuse, 1.4426950216293334961, -R21 ;  /* 0x3fb8aa3b12157823 */ /* 0x040fe20000000815 */
[C---:B------:R-:W-:Y:S01]  /*08b0*/  FADD R15, R9.reuse, -12583039 ;  /* 0xcb40007f090f7421 */ /* 0x040fe20000000000 */
[----:B------:R-:W-:Y:S01]  /*08c0*/  SHF.L.U32 R9, R9, 0x17, RZ ;  /* 0x0000001709097819 */ /* 0x000fe200000006ff */
[----:B------:R-:W-:Y:S01]  /*08d0*/  FFMA R13, R13, R10, R14 ;  /* 0x0000000a0d0d7223 */ /* 0x000fe2000000000e */
[----:B------:R-:W-:Y:S01]  /*08e0*/  FFMA R21, R18, 1.925963033500011079e-08, R21 ;  /* 0x32a5706012157823 */ /* 0x000fe20000000015 */
[----:B------:R-:W-:Y:S01]  /*08f0*/  FFMA R15, R16, 1.4426950216293334961, -R15 ;  /* 0x3fb8aa3b100f7823 */ /* 0x000fe2000000080f */
[----:B---3--:R-:W-:-:S02]  /*0900*/  FMNMX R10, R11, R12, !PT ;  /* 0x0000000c0b0a7209 */ /* 0x008fc40007800000 */
[----:B------:R-:W0:Y:S01]  /*0910*/  SHFL.DOWN PT, R14, R13, 0x2, 0x1f ;  /* 0x08401f000d0e7f89 */ /* 0x000e2200000e0000 */
[----:B------:R-:W-:Y:S01]  /*0920*/  FFMA R15, R16, 1.925963033500011079e-08, R15 ;  /* 0x32a57060100f7823 */ /* 0x000fe2000000000f */
[----:B------:R-:W1:Y:S01]  /*0930*/  MUFU.EX2 R21, R21 ;  /* 0x0000001500157308 */ /* 0x000e620000000800 */
[--C-:B------:R-:W-:Y:S01]  /*0940*/  FADD R18, R12, -R10.reuse ;  /* 0x8000000a0c127221 */ /* 0x100fe20000000000 */
[----:B------:R-:W-:-:S03]  /*0950*/  FADD R12, R11, -R10 ;  /* 0x8000000a0b0c7221 */ /* 0x000fc60000000000 */
[----:B------:R-:W-:-:S03]  /*0960*/  FFMA.SAT R17, R18, R3, 0.5 ;  /* 0x3f00000012117423 */ /* 0x000fc60000002003 */
[----:B------:R-:W2:Y:S01]  /*0970*/  MUFU.EX2 R16, R15 ;  /* 0x0000000f00107308 */ /* 0x000ea20000000800 */
[----:B------:R-:W-:Y:S01]  /*0980*/  FFMA.RM R11, R17, R6, 12582913 ;  /* 0x4b400001110b7423 */ /* 0x000fe20000004006 */
[----:B------:R-:W-:-:S03]  /*0990*/  FFMA.SAT R17, R12, R3, 0.5 ;  /* 0x3f0000000c117423 */ /* 0x000fc60000002003 */
[----:B------:R-:W-:Y:S01]  /*09a0*/  FADD R19, R11, -12583039 ;  /* 0xcb40007f0b137421 */ /* 0x000fe20000000000 */
[----:B------:R-:W-:Y:S01]  /*09b0*/  FFMA.RM R17, R17, R6, 12582913 ;  /* 0x4b40000111117423 */ /* 0x000fe20000004006 */
[----:B------:R-:W-:Y:S01]  /*09c0*/  SHF.L.U32 R11, R11, 0x17, RZ ;  /* 0x000000170b0b7819 */ /* 0x000fe200000006ff */
[----:B-1----:R-:W-:Y:S01]  /*09d0*/  FMUL R21, R8, R21 ;  /* 0x0000001508157220 */ /* 0x002fe20000400000 */
[----:B------:R-:W-:-:S03]  /*09e0*/  FFMA R19, R18, 1.4426950216293334961, -R19 ;  /* 0x3fb8aa3b12137823 */ /* 0x000fc60000000813 */
[----:B0-----:R-:W-:Y:S01]  /*09f0*/  FMUL R14, R14, R21 ;  /* 0x000000150e0e7220 */ /* 0x001fe20000400000 */
[----:B------:R-:W-:Y:S01]  /*0a00*/  FFMA R19, R18, 1.925963033500011079e-08, R19 ;  /* 0x32a5706012137823 */ /* 0x000fe20000000013 */
[----:B--2---:R-:W-:Y:S01]  /*0a10*/  FMUL R16, R9, R16 ;  /* 0x0000001009107220 */ /* 0x004fe20000400000 */
[C---:B------:R-:W-:Y:S01]  /*0a20*/  FADD R9, R17.reuse, -12583039 ;  /* 0xcb40007f11097421 */ /* 0x040fe20000000000 */
[----:B------:R-:W-:Y:S02]  /*0a30*/  SHF.L.U32 R17, R17, 0x17, RZ ;  /* 0x0000001711117819 */ /* 0x000fe400000006ff */
[----:B------:R-:W-:Y:S01]  /*0a40*/  FFMA R14, R13, R16, R14 ;  /* 0x000000100d0e7223 */ /* 0x000fe2000000000e */
[C---:B------:R-:W-:Y:S01]  /*0a50*/  FFMA R9, R12.reuse, 1.4426950216293334961, -R9 ;  /* 0x3fb8aa3b0c097823 */ /* 0x040fe20000000809 */
[----:B------:R-:W0:Y:S03]  /*0a60*/  MUFU.EX2 R16, R19 ;  /* 0x0000001300107308 */ /* 0x000e260000000800 */
[----:B------:R-:W1:Y:S01]  /*0a70*/  SHFL.DOWN PT, R8, R14, 0x1, 0x1f ;  /* 0x08201f000e087f89 */ /* 0x000e6200000e0000 */
[----:B------:R-:W-:-:S04]  /*0a80*/  FFMA R9, R12, 1.925963033500011079e-08, R9 ;  /* 0x32a570600c097823 */ /* 0x000fc80000000009 */
[----:B------:R-:W2:Y:S01]  /*0a90*/  MUFU.EX2 R12, R9 ;  /* 0x00000009000c7308 */ /* 0x000ea20000000800 */
[----:B0-----:R-:W-:Y:S01]  /*0aa0*/  FMUL R11, R11, R16 ;  /* 0x000000100b0b7220 */ /* 0x001fe20000400000 */
[----:B--2---:R-:W-:-:S03]  /*0ab0*/  FMUL R17, R17, R12 ;  /* 0x0000000c11117220 */ /* 0x004fc60000400000 */
[----:B-1----:R-:W-:Y:S01]  /*0ac0*/  FMUL R11, R8, R11 ;  /* 0x0000000b080b7220 */ /* 0x002fe20000400000 */
[----:B------:R-:W-:-:S03]  /*0ad0*/  @!P0 SHF.R.U32.HI R8, RZ, 0x3, R7 ;  /* 0x00000003ff088819 */ /* 0x000fc60000011607 */
[----:B------:R-:W-:Y:S01]  /*0ae0*/  FFMA R14, R14, R17, R11 ;  /* 0x000000110e0e7223 */ /* 0x000fe2000000000b */
[----:B------:R-:W-:-:S05]  /*0af0*/  @!P0 LOP3.LUT R9, R8, 0x7c, RZ, 0xc0, !PT ;  /* 0x0000007c08098812 */ /* 0x000fca00078ec0ff */
[----:B------:R0:W-:Y:S04]  /*0b00*/  @!P0 STS [R9+UR9], R14 ;  /* 0x0000000e09008988 */ /* 0x0001e80008000809 */
[----:B------:R0:W-:Y:S01]  /*0b10*/  @!P0 STS [R9+UR5], R10 ;  /* 0x0000000a09008988 */ /* 0x0001e20008000805 */
[----:B------:R-:W-:Y:S01]  /*0b20*/  BAR.SYNC.DEFER_BLOCKING 0x0 ;  /* 0x0000000000007b1d */ /* 0x000fe20000010000 */
[----:B------:R-:W-:-:S13]  /*0b30*/  ISETP.NE.AND P0, PT, R7, RZ, PT ;  /* 0x000000ff0700720c */ /* 0x000fda0003f05270 */
[----:B0-----:R-:W-:Y:S05]  /*0b40*/  @P0 BRA `(.L_x_5) ;  /* 0x0000000c000c0947 */ /* 0x001fea0003800000 */
[----:B------:R-:W0:Y:S01]  /*0b50*/  LDS R12, [UR5] ;  /* 0x00000005ff0c7984 */ /* 0x000e220008000800 */
[----:B------:R-:W-:-:S03]  /*0b60*/  UISETP.GE.U32.AND UP0, UPT, UR13, 0x40, UPT ;  /* 0x000000400d00788c */ /* 0x000fc6000bf06070 */
[----:B------:R-:W1:Y:S06]  /*0b70*/  LDS R13, [UR9] ;  /* 0x00000009ff0d7984 */ /* 0x000e6c0008000800 */
[----:B------:R-:W-:Y:S05]  /*0b80*/  BRA.U !UP0, `(.L_x_6) ;  /* 0x0000000908f47547 */ /* 0x000fea000b800000 */
[----:B------:R-:W-:Y:S02]  /*0b90*/  UIADD3 UR4, UPT, UPT, UR8, -0x2, URZ ;  /* 0xfffffffe08047890 */ /* 0x000fe4000fffe0ff */
[----:B------:R-:W-:Y:S02]  /*0ba0*/  UIADD3 UR6, UPT, UPT, UR8, -0x1, URZ ;  /* 0xffffffff08067890 */ /* 0x000fe4000fffe0ff */
[----:B------:R-:W-:Y:S02]  /*0bb0*/  UISETP.GE.U32.AND UP0, UPT, UR4, 0x3, UPT ;  /* 0x000000030400788c */ /* 0x000fe4000bf06070 */
[----:B------:R-:W-:Y:S01]  /*0bc0*/  ULOP3.LUT UR10, UR6, 0x3, URZ, 0xc0, !UPT ;  /* 0x00000003060a7892 */ /* 0x000fe2000f8ec0ff */
[----:B------:R-:W-:-:S06]  /*0bd0*/  UMOV UR4, 0x1 ;  /* 0x0000000100047882 */ /* 0x000fcc0000000000 */
[----:B------:R-:W-:Y:S05]  /*0be0*/  BRA.U !UP0, `(.L_x_7) ;  /* 0x0000000508947547 */ /* 0x000fea000b800000 */
[----:B------:R-:W-:Y:S02]  /*0bf0*/  ULOP3.LUT UR4, UR6, 0xfffffffc, URZ, 0xc0, !UPT ;  /* 0xfffffffc06047892 */ /* 0x000fe4000f8ec0ff */
[----:B------:R-:W-:Y:S02]  /*0c00*/  UIADD3 UR11, UPT, UPT, UR5, 0x10, URZ ;  /* 0x00000010050b7890 */ /* 0x000fe4000fffe0ff */
[----:B------:R-:W-:-:S03]  /*0c10*/  UIADD3 UR7, UPT, UPT, -UR4, URZ, URZ ;  /* 0x000000ff04077290 */ /* 0x000fc6000fffe1ff */
[----:B------:R-:W-:-:S09]  /*0c20*/  UMOV UR4, URZ ;  /* 0x000000ff00047c82 */ /* 0x000fd20008000000 */
.L_x_8:
[----:B------:R-:W0:Y:S01]  /*0c30*/  LDS.128 R8, [UR11+-0x10] ;  /* 0xfffff00bff087984 */ /* 0x000e220008000c00 */
[----:B------:R-:W-:Y:S02]  /*0c40*/  ULEA UR12, UR8, UR11, 0x2 ;  /* 0x0000000b080c7291 */ /* 0x000fe4000f8e10ff */
[----:B------:R-:W-:Y:S01]  /*0c50*/  UIADD3 UR7, UPT, UPT, UR7, 0x4, URZ ;  /* 0x0000000407077890 */ /* 0x000fe2000fffe0ff */
[----:B------:R-:W2:Y:S01]  /*0c60*/  LDS R19, [UR11] ;  /* 0x0000000bff137984 */ /* 0x000ea20008000800 */
[----:B------:R-:W-:Y:S02]  /*0c70*/  UIADD3 UR4, UPT, UPT, UR4, 0x4, URZ ;  /* 0x0000000404047890 */ /* 0x000fe4000fffe0ff */
[----:B------:R-:W-:Y:S02]  /*0c80*/  UISETP.NE.AND UP0, UPT, UR7, URZ, UPT ;  /* 0x000000ff0700728c */ /* 0x000fe4000bf05270 */
[----:B------:R-:W-:Y:S01]  /*0c90*/  UIADD3 UR11, UPT, UPT, UR11, 0x10, URZ ;  /* 0x000000100b0b7890 */ /* 0x000fe2000fffe0ff */
[----:B0-----:R-:W-:-:S04]  /*0ca0*/  FMNMX R16, R9, R12, !PT ;  /* 0x0000000c09107209 */ /* 0x001fc80007800000 */
[C---:B------:R-:W-:Y:S01]  /*0cb0*/  FMNMX R15, R16.reuse, R10, !PT ;  /* 0x0000000a100f7209 */ /* 0x040fe20007800000 */
[----:B------:R-:W-:Y:S01]  /*0cc0*/  FADD R18, R9, -R16 ;  /* 0x8000001009127221 */ /* 0x000fe20000000000 */
[----:B------:R-:W-:-:S03]  /*0cd0*/  FADD R8, -R16, R12 ;  /* 0x0000000c10087221 */ /* 0x000fc60000000100 */
[-C--:B------:R-:W-:Y:S01]  /*0ce0*/  FFMA.SAT R9, R18, R3.reuse, 0.5 ;  /* 0x3f00000012097423 */ /* 0x080fe20000002003 */
[----:B------:R-:W-:Y:S01]  /*0cf0*/  FADD R10, -R15, R10 ;  /* 0x0000000a0f0a7221 */ /* 0x000fe20000000100 */
[----:B------:R-:W-:Y:S02]  /*0d00*/  FADD R16, R16, -R15 ;  /* 0x8000000f10107221 */ /* 0x000fe40000000000 */
[-C--:B------:R-:W-:Y:S01]  /*0d10*/  FFMA.RM R14, R9, R6.reuse, 12582913 ;  /* 0x4b400001090e7423 */ /* 0x080fe20000004006 */
[-C--:B------:R-:W-:Y:S01]  /*0d20*/  FFMA.SAT R9, R8, R3.reuse, 0.5 ;  /* 0x3f00000008097423 */ /* 0x080fe20000002003 */
[----:B------:R-:W-:Y:S02]  /*0d30*/  FFMA.SAT R25, R10, R3, 0.5 ;  /* 0x3f0000000a197423 */ /* 0x000fe40000002003 */
[C---:B------:R-:W-:Y:S01]  /*0d40*/  FADD R17, R14.reuse, -12583039 ;  /* 0xcb40007f0e117421 */ /* 0x040fe20000000000 */
[----:B------:R-:W-:Y:S01]  /*0d50*/  FFMA.RM R12, R9, R6, 12582913 ;  /* 0x4b400001090c7423 */ /* 0x000fe20000004006 */
[----:B------:R-:W-:-:S02]  /*0d60*/  SHF.L.U32 R14, R14, 0x17, RZ ;  /* 0x000000170e0e7819 */ /* 0x000fc400000006ff */
[----:B------:R-:W-:Y:S01]  /*0d70*/  FFMA R17, R18, 1.4426950216293334961, -R17 ;  /* 0x3fb8aa3b12117823 */ /* 0x000fe20000000811 */
[----:B------:R-:W-:-:S03]  /*0d80*/  FADD R9, R12, -12583039 ;  /* 0xcb40007f0c097421 */ /* 0x000fc60000000000 */
[----:B------:R-:W-:Y:S01]  /*0d90*/  FFMA R21, R18, 1.925963033500011079e-08, R17 ;  /* 0x32a5706012157823 */ /* 0x000fe20000000011 */
[----:B------:R-:W-:Y:S01]  /*0da0*/  FFMA R23, R8, 1.4426950216293334961, -R9 ;  /* 0x3fb8aa3b08177823 */ /* 0x000fe20000000809 */
[----:B------:R-:W-:Y:S01]  /*0db0*/  FFMA.SAT R17, R16, R3, 0.5 ;  /* 0x3f00000010117423 */ /* 0x000fe20000002003 */
[-C--:B------:R-:W-:Y:S02]  /*0dc0*/  FFMA.RM R9, R25, R6.reuse, 12582913 ;  /* 0x4b40000119097423 */ /* 0x080fe40000004006 */
[----:B------:R-:W-:Y:S01]  /*0dd0*/  FFMA R22, R8, 1.925963033500011079e-08, R23 ;  /* 0x32a5706008167823 */ /* 0x000fe20000000017 */
[----:B------:R-:W0:Y:S01]  /*0de0*/  MUFU.EX2 R21, R21 ;  /* 0x0000001500157308 */ /* 0x000e220000000800 */
[----:B------:R-:W-:Y:S01]  /*0df0*/  FFMA.RM R17, R17, R6, 12582913 ;  /* 0x4b40000111117423 */ /* 0x000fe20000004006 */
[----:B------:R-:W-:Y:S01]  /*0e00*/  FADD R25, R9, -12583039 ;  /* 0xcb40007f09197421 */ /* 0x000fe20000000000 */
[----:B------:R-:W-:Y:S02]  /*0e10*/  FMNMX R8, R15, R11, !PT ;  /* 0x0000000b0f087209 */ /* 0x000fe40007800000 */
[----:B------:R-:W-:Y:S01]  /*0e20*/  FADD R23, R17, -12583039 ;  /* 0xcb40007f11177421 */ /* 0x000fe20000000000 */
[----:B------:R-:W-:-:S02]  /*0e30*/  FFMA R25, R10, 1.4426950216293334961, -R25 ;  /* 0x3fb8aa3b0a197823 */ /* 0x000fc40000000819 */
[----:B------:R-:W3:Y:S01]  /*0e40*/  MUFU.EX2 R22, R22 ;  /* 0x0000001600167308 */ /* 0x000ee20000000800 */
[----:B------:R-:W-:Y:S01]  /*0e50*/  FFMA R23, R16, 1.4426950216293334961, -R23 ;  /* 0x3fb8aa3b10177823 */ /* 0x000fe20000000817 */
[----:B------:R-:W-:Y:S01]  /*0e60*/  FADD R18, -R8, R11 ;  /* 0x0000000b08127221 */ /* 0x000fe20000000100 */
[----:B------:R-:W-:Y:S01]  /*0e70*/  FFMA R25, R10, 1.925963033500011079e-08, R25 ;  /* 0x32a570600a197823 */ /* 0x000fe20000000019 */
[----:B------:R-:W-:Y:S01]  /*0e80*/  FADD R20, R15, -R8 ;  /* 0x800000080f147221 */ /* 0x000fe20000000000 */
[----:B------:R-:W-:Y:S01]  /*0e90*/  FFMA R23, R16, 1.925963033500011079e-08, R23 ;  /* 0x32a5706010177823 */ /* 0x000fe20000000017 */
[----:B------:R-:W-:Y:S02]  /*0ea0*/  SHF.L.U32 R15, R12, 0x17, RZ ;  /* 0x000000170c0f7819 */ /* 0x000fe400000006ff */
[----:B------:R-:W-:Y:S01]  /*0eb0*/  FFMA.SAT R11, R20, R3, 0.5 ;  /* 0x3f000000140b7423 */ /* 0x000fe20000002003 */
[----:B0-----:R-:W-:Y:S01]  /*0ec0*/  FMUL R10, R14, R21 ;  /* 0x000000150e0a7220 */ /* 0x001fe20000400000 */
[----:B------:R-:W-:Y:S01]  /*0ed0*/  FFMA.SAT R21, R18, R3, 0.5 ;  /* 0x3f00000012157423 */ /* 0x000fe20000002003 */
[----:B------:R0:W4:Y:S01]  /*0ee0*/  MUFU.EX2 R24, R23 ;  /* 0x0000001700187308 */ /* 0x0001220000000800 */
[----:B--2---:R-:W-:Y:S01]  /*0ef0*/  FMNMX R12, R8, R19, !PT ;  /* 0x00000013080c7209 */ /* 0x004fe20007800000 */
[-C--:B------:R-:W-:Y:S01]  /*0f00*/  FFMA.RM R11, R11, R6.reuse, 12582913 ;  /* 0x4b4000010b0b7423 */ /* 0x080fe20000004006 */
[----:B------:R-:W-:Y:S01]  /*0f10*/  FFMA.RM R14, R21, R6, 12582913 ;  /* 0x4b400001150e7423 */ /* 0x000fe20000004006 */
[----:B---3--:R-:W-:-:S03]  /*0f20*/  FMUL R16, R15, R22 ;  /* 0x000000160f107220 */ /* 0x008fc60000400000 */
[----:B------:R-:W-:Y:S01]  /*0f30*/  FADD R27, R14, -12583039 ;  /* 0xcb40007f0e1b7421 */ /* 0x000fe20000000000 */
[----:B------:R-:W2:Y:S01]  /*0f40*/  LDS R15, [UR12+-0xc] ;  /* 0xfffff40cff0f7984 */ /* 0x000ea20008000800 */
[----:B------:R-:W3:Y:S01]  /*0f50*/  MUFU.EX2 R25, R25 ;  /* 0x0000001900197308 */ /* 0x000ee20000000800 */
[----:B------:R-:W-:Y:S01]  /*0f60*/  FADD R21, R11, -12583039 ;  /* 0xcb40007f0b157421 */ /* 0x000fe20000000000 */
[--C-:B------:R-:W-:Y:S01]  /*0f70*/  FADD R22, R19, -R12.reuse ;  /* 0x8000000c13167221 */ /* 0x100fe20000000000 */
[----:B------:R-:W-:Y:S01]  /*0f80*/  FFMA R27, R18, 1.4426950216293334961, -R27 ;  /* 0x3fb8aa3b121b7823 */ /* 0x000fe2000000081b */
[----:B------:R-:W-:Y:S01]  /*0f90*/  SHF.L.U32 R19, R17, 0x17, RZ ;  /* 0x0000001711137819 */ /* 0x000fe200000006ff */
[----:B------:R-:W-:Y:S01]  /*0fa0*/  FFMA R21, R20, 1.4426950216293334961, -R21 ;  /* 0x3fb8aa3b14157823 */ /* 0x000fe20000000815 */
[----:B------:R-:W-:Y:S01]  /*0fb0*/  FFMA.SAT R29, R22, R3, 0.5 ;  /* 0x3f000000161d7423 */ /* 0x000fe20000002003 */
[----:B0-----:R-:W-:Y:S01]  /*0fc0*/  FFMA R23, R18, 1.925963033500011079e-08, R27 ;  /* 0x32a5706012177823 */ /* 0x001fe2000000001b */
[----:B------:R-:W-:Y:S01]  /*0fd0*/  FADD R26, R8, -R12 ;  /* 0x8000000c081a7221 */ /* 0x000fe20000000000 */
[----:B------:R-:W0:Y:S01]  /*0fe0*/  LDS R18, [UR12+-0x8] ;  /* 0xfffff80cff127984 */ /* 0x000e220008000800 */
[----:B------:R-:W-:Y:S01]  /*0ff0*/  FFMA R21, R20, 1.925963033500011079e-08, R21 ;  /* 0x32a5706014157823 */ /* 0x000fe20000000015 */
[----:B------:R-:W-:Y:S01]  /*1000*/  FFMA.RM R17, R29, R6, 12582913 ;  /* 0x4b4000011d117423 */ /* 0x000fe20000004006 */
[----:B----4-:R-:W-:Y:S01]  /*1010*/  FMUL R20, R19, R24 ;  /* 0x0000001813147220 */ /* 0x010fe20000400000 */
[----:B------:R-:W-:Y:S01]  /*1020*/  SHF.L.U32 R24, R9, 0x17, RZ ;  /* 0x0000001709187819 */ /* 0x000fe200000006ff */
[----:B------:R-:W4:Y:S01]  /*1030*/  LDS R19, [UR12+-0x4] ;  /* 0xfffffc0cff137984 */ /* 0x000f220008000800 */
[C---:B------:R-:W-:Y:S01]  /*1040*/  FADD R27, R17.reuse, -12583039 ;  /* 0xcb40007f111b7421 */ /* 0x040fe20000000000 */
[----:B------:R-:W5:Y:S01]  /*1050*/  MUFU.EX2 R23, R23 ;  /* 0x0000001700177308 */ /* 0x000f620000000800 */
[----:B------:R-:W-:Y:S01]  /*1060*/  SHF.L.U32 R17, R17, 0x17, RZ ;  /* 0x0000001711117819 */ /* 0x000fe200000006ff */
[----:B------:R-:W4:Y:S01]  /*1070*/  LDS R8, [UR12] ;  /* 0x0000000cff087984 */ /* 0x000f220008000800 */
[----:B------:R-:W-:Y:S01]  /*1080*/  FFMA R27, R22, 1.4426950216293334961, -R27 ;  /* 0x3fb8aa3b161b7823 */ /* 0x000fe2000000081b */
[----:B---3--:R-:W-:Y:S01]  /*1090*/  FMUL R9, R24, R25 ;  /* 0x0000001918097220 */ /* 0x008fe20000400000 */
[----:B------:R-:W-:-:S02]  /*10a0*/  FFMA.SAT R25, R26, R3, 0.5 ;  /* 0x3f0000001a197423 */ /* 0x000fc40000002003 */
[----:B------:R-:W-:Y:S01]  /*10b0*/  FFMA R24, R22, 1.925963033500011079e-08, R27 ;  /* 0x32a5706016187823 */ /* 0x000fe2000000001b */
[----:B------:R-:W3:Y:S01]  /*10c0*/  MUFU.EX2 R21, R21 ;  /* 0x0000001500157308 */ /* 0x000ee20000000800 */
[----:B------:R-:W-:-:S04]  /*10d0*/  FFMA.RM R22, R25, R6, 12582913 ;  /* 0x4b40000119167423 */ /* 0x000fc80000004006 */
[----:B------:R-:W-:-:S03]  /*10e0*/  FADD R25, R22, -12583039 ;  /* 0xcb40007f16197421 */ /* 0x000fc60000000000 */
[----:B------:R-:W0:Y:S01]  /*10f0*/  MUFU.EX2 R24, R24 ;  /* 0x0000001800187308 */ /* 0x000e220000000800 */
[----:B------:R-:W-:-:S04]  /*1100*/  FFMA R25, R26, 1.4426950216293334961, -R25 ;  /* 0x3fb8aa3b1a197823 */ /* 0x000fc80000000819 */
[----:B------:R-:W-:Y:S01]  /*1110*/  FFMA R25, R26, 1.925963033500011079e-08, R25 ;  /* 0x32a570601a197823 */ /* 0x000fe20000000019 */
[----:B------:R-:W-:Y:S01]  /*1120*/  SHF.L.U32 R26, R14, 0x17, RZ ;  /* 0x000000170e1a7819 */ /* 0x000fe200000006ff */
[----:B--2---:R-:W-:Y:S01]  /*1130*/  FMUL R15, R15, R10 ;  /* 0x0000000a0f0f7220 */ /* 0x004fe20000400000 */
[----:B------:R-:W-:Y:S01]  /*1140*/  SHF.L.U32 R14, R11, 0x17, RZ ;  /* 0x000000170b0e7819 */ /* 0x000fe200000006ff */
[----:B------:R-:W2:Y:S02]  /*1150*/  MUFU.EX2 R10, R25 ;  /* 0x00000019000a7308 */ /* 0x000ea40000000800 */
[----:B-1----:R-:W-:Y:S01]  /*1160*/  FFMA R15, R16, R13, R15 ;  /* 0x0000000d100f7223 */ /* 0x002fe2000000000f */
[----:B-----5:R-:W-:Y:S01]  /*1170*/  FMUL R26, R26, R23 ;  /* 0x000000171a1a7220 */ /* 0x020fe20000400000 */
[----:B---3--:R-:W-:Y:S01]  /*1180*/  FMUL R14, R14, R21 ;  /* 0x000000150e0e7220 */ /* 0x008fe20000400000 */
[----:B0-----:R-:W-:Y:S01]  /*1190*/  FMUL R18, R18, R9 ;  /* 0x0000000912127220 */ /* 0x001fe20000400000 */
[----:B------:R-:W-:Y:S01]  /*11a0*/  SHF.L.U32 R9, R22, 0x17, RZ ;  /* 0x0000001716097819 */ /* 0x000fe200000006ff */
[----:B------:R-:W-:-:S02]  /*11b0*/  FMUL R17, R17, R24 ;  /* 0x0000001811117220 */ /* 0x000fc40000400000 */
[----:B------:R-:W-:Y:S01]  /*11c0*/  FFMA R15, R15, R20, R18 ;  /* 0x000000140f0f7223 */ /* 0x000fe20000000012 */
[----:B----4-:R-:W-:-:S04]  /*11d0*/  FMUL R26, R19, R26 ;  /* 0x0000001a131a7220 */ /* 0x010fc80000400000 */
[----:B------:R-:W-:Y:S01]  /*11e0*/  FFMA R14, R15, R14, R26 ;  /* 0x0000000e0f0e7223 */ /* 0x000fe2000000001a */
[----:B--2---:R-:W-:Y:S01]  /*11f0*/  FMUL R9, R9, R10 ;  /* 0x0000000a09097220 */ /* 0x004fe20000400000 */
[----:B------:R-:W-:-:S04]  /*1200*/  FMUL R17, R8, R17 ;  /* 0x0000001108117220 */ /* 0x000fc80000400000 */
[----:B------:R-:W-:Y:S01]  /*1210*/  FFMA R13, R14, R9, R17 ;  /* 0x000000090e0d7223 */ /* 0x000fe20000000011 */
[----:B------:R-:W-:Y:S06]  /*1220*/  BRA.U UP0, `(.L_x_8) ;  /* 0xfffffff900807547 */ /* 0x000fec000b83ffff */
[----:B------:R-:W-:-:S12]  /*1230*/  UIADD3 UR4, UPT, UPT, UR4, 0x1, URZ ;  /* 0x0000000104047890 */ /* 0x000fd8000fffe0ff */
.L_x_7:
[----:B------:R-:W-:-:S09]  /*1240*/  UISETP.NE.AND UP0, UPT, UR10, URZ, UPT ;  /* 0x000000ff0a00728c */ /* 0x000fd2000bf05270 */
[----:B------:R-:W-:Y:S05]  /*1250*/  BRA.U !UP0, `(.L_x_6) ;  /* 0x0000000508407547 */ /* 0x000fea000b800000 */
[----:B------:R-:W-:Y:S02]  /*1260*/  UISETP.NE.AND UP0, UPT, UR10, 0x1, UPT ;  /* 0x000000010a00788c */ /* 0x000fe4000bf05270 */
[----:B------:R-:W-:-:S04]  /*1270*/  ULOP3.LUT UR6, UR6, 0x1, URZ, 0xc0, !UPT ;  /* 0x0000000106067892 */ /* 0x000fc8000f8ec0ff */
[----:B------:R-:W-:-:S03]  /*1280*/  UISETP.NE.U32.AND UP1, UPT, UR6, 0x1, UPT ;  /* 0x000000010600788c */ /* 0x000fc6000bf25070 */
[----:B------:R-:W-:Y:S08]  /*1290*/  BRA.U !UP0, `(.L_x_9) ;  /* 0x0000000108c47547 */ /* 0x000ff0000b800000 */
[----:B------:R-:W-:-:S09]  /*12a0*/  ULEA UR6, UR4, UR5, 0x2 ;  /* 0x0000000504067291 */ /* 0x000fd2000f8e10ff */
[----:B------:R-:W0:Y:S04]  /*12b0*/  LDS R9, [UR6] ;  /* 0x00000006ff097984 */ /* 0x000e280008000800 */
[----:B------:R-:W2:Y:S01]  /*12c0*/  LDS R16, [UR6+0x4] ;  /* 0x00000406ff107984 */ /* 0x000ea20008000800 */
[----:B------:R-:W-:Y:S02]  /*12d0*/  ULEA UR6, UR4, UR9, 0x2 ;  /* 0x0000000904067291 */ /* 0x000fe4000f8e10ff */
[----:B------:R-:W-:Y:S01]  /*12e0*/  UIADD3 UR4, UPT, UPT, UR4, 0x2, URZ ;  /* 0x0000000204047890 */ /* 0x000fe2000fffe0ff */
[----:B0-----:R-:W-:-:S05]  /*12f0*/  FMNMX R15, R12, R9, !PT ;  /* 0x000000090c0f7209 */ /* 0x001fca0007800000 */
[--C-:B------:R-:W-:Y:S01]  /*1300*/  FADD R10, R12, -R15.reuse ;  /* 0x8000000f0c0a7221 */ /* 0x100fe20000000000 */
[----:B------:R-:W-:Y:S01]  /*1310*/  FADD R20, R9, -R15 ;  /* 0x8000000f09147221 */ /* 0x000fe20000000000 */
[----:B--2---:R-:W-:Y:S02]  /*1320*/  FMNMX R12, R15, R16, !PT ;  /* 0x000000100f0c7209 */ /* 0x004fe40007800000 */
[----:B------:R-:W-:-:S03]  /*1330*/  FFMA.SAT R11, R10, R3, 0.5 ;  /* 0x3f0000000a0b7423 */ /* 0x000fc60000002003 */
[--C-:B------:R-:W-:Y:S01]  /*1340*/  FADD R16, R16, -R12.reuse ;  /* 0x8000000c10107221 */ /* 0x100fe20000000000 */
[-C--:B------:R-:W-:Y:S01]  /*1350*/  FFMA.RM R8, R11, R6.reuse, 12582913 ;  /* 0x4b4000010b087423 */ /* 0x080fe20000004006 */
[-C--:B------:R-:W-:Y:S01]  /*1360*/  FFMA.SAT R11, R20, R3.reuse, 0.5 ;  /* 0x3f000000140b7423 */ /* 0x080fe20000002003 */
[----:B------:R-:W-:Y:S01]  /*1370*/  FADD R18, R15, -R12 ;  /* 0x8000000c0f127221 */ /* 0x000fe20000000000 */
[-C--:B------:R-:W-:Y:S01]  /*1380*/  FFMA.SAT R21, R16, R3.reuse, 0.5 ;  /* 0x3f00000010157423 */ /* 0x080fe20000002003 */
[C---:B------:R-:W-:Y:S01]  /*1390*/  FADD R9, R8.reuse, -12583039 ;  /* 0xcb40007f08097421 */ /* 0x040fe20000000000 */
[-C--:B------:R-:W-:Y:S01]  /*13a0*/  FFMA.RM R11, R11, R6.reuse, 12582913 ;  /* 0x4b4000010b0b7423 */ /* 0x080fe20000004006 */
[----:B------:R-:W-:Y:S01]  /*13b0*/  SHF.L.U32 R8, R8, 0x17, RZ ;  /* 0x0000001708087819 */ /* 0x000fe200000006ff */
[-C--:B------:R-:W-:Y:S01]  /*13c0*/  FFMA.RM R14, R21, R6.reuse, 12582913 ;  /* 0x4b400001150e7423 */ /* 0x080fe20000004006 */
[----:B------:R-:W-:Y:S01]  /*13d0*/  FFMA R17, R10, 1.4426950216293334961, -R9 ;  /* 0x3fb8aa3b0a117823 */ /* 0x000fe20000000809 */
[----:B------:R-:W-:Y:S01]  /*13e0*/  FFMA.SAT R21, R18, R3, 0.5 ;  /* 0x3f00000012157423 */ /* 0x000fe20000002003 */
[----:B------:R-:W0:Y:S01]  /*13f0*/  LDS R9, [UR6] ;  /* 0x00000006ff097984 */ /* 0x000e220008000800 */
[----:B------:R-:W-:Y:S01]  /*1400*/  FADD R23, R14, -12583039 ;  /* 0xcb40007f0e177421 */ /* 0x000fe20000000000 */
[----:B------:R-:W-:Y:S01]  /*1410*/  FFMA R19, R10, 1.925963033500011079e-08, R17 ;  /* 0x32a570600a137823 */ /* 0x000fe20000000011 */
[C---:B------:R-:W-:Y:S01]  /*1420*/  FADD R17, R11.reuse, -12583039 ;  /* 0xcb40007f0b117421 */ /* 0x040fe20000000000 */
[----:B------:R-:W2:Y:S01]  /*1430*/  LDS R10, [UR6+0x4] ;  /* 0x00000406ff0a7984 */ /* 0x000ea20008000800 */
[----:B------:R-:W-:Y:S01]  /*1440*/  FFMA R23, R16, 1.4426950216293334961, -R23 ;  /* 0x3fb8aa3b10177823 */ /* 0x000fe20000000817 */
[----:B------:R-:W3:Y:S01]  /*1450*/  MUFU.EX2 R15, R19 ;  /* 0x00000013000f7308 */ /* 0x000ee20000000800 */
[----:B------:R-:W-:Y:S01]  /*1460*/  FFMA R17, R20, 1.4426950216293334961, -R17 ;  /* 0x3fb8aa3b14117823 */ /* 0x000fe20000000811 */
[----:B------:R-:W-:Y:S01]  /*1470*/  SHF.L.U32 R11, R11, 0x17, RZ ;  /* 0x000000170b0b7819 */ /* 0x000fe200000006ff */
[----:B------:R-:W-:Y:S01]  /*1480*/  FFMA R23, R16, 1.925963033500011079e-08, R23 ;  /* 0x32a5706010177823 */ /* 0x000fe20000000017 */
[----:B------:R-:W-:Y:S01]  /*1490*/  SHF.L.U32 R14, R14, 0x17, RZ ;  /* 0x000000170e0e7819 */ /* 0x000fe200000006ff */
[----:B------:R-:W-:Y:S01]  /*14a0*/  FFMA R20, R20, 1.925963033500011079e-08, R17 ;  /* 0x32a5706014147823 */ /* 0x000fe20000000011 */
[----:B------:R-:W-:-:S03]  /*14b0*/  FFMA.RM R17, R21, R6, 12582913 ;  /* 0x4b40000115117423 */ /* 0x000fc60000004006 */
[----:B------:R-:W-:Y:S01]  /*14c0*/  MUFU.EX2 R23, R23 ;  /* 0x0000001700177308 */ /* 0x000fe20000000800 */
[C---:B------:R-:W-:Y:S01]  /*14d0*/  FADD R21, R17.reuse, -12583039 ;  /* 0xcb40007f11157421 */ /* 0x040fe20000000000 */
[----:B------:R-:W-:-:S03]  /*14e0*/  SHF.L.U32 R17, R17, 0x17, RZ ;  /* 0x0000001711117819 */ /* 0x000fc600000006ff */
[----:B------:R-:W-:-:S03]  /*14f0*/  FFMA R21, R18, 1.4426950216293334961, -R21 ;  /* 0x3fb8aa3b12157823 */ /* 0x000fc60000000815 */
[----:B------:R-:W4:Y:S01]  /*1500*/  MUFU.EX2 R20, R20 ;  /* 0x0000001400147308 */ /* 0x000f220000000800 */
[----:B------:R-:W-:Y:S01]  /*1510*/  FFMA R21, R18, 1.925963033500011079e-08, R21 ;  /* 0x32a5706012157823 */ /* 0x000fe20000000015 */
[----:B---3--:R-:W-:-:S06]  /*1520*/  FMUL R8, R8, R15 ;  /* 0x0000000f08087220 */ /* 0x008fcc0000400000 */
[----:B------:R-:W3:Y:S01]  /*1530*/  MUFU.EX2 R18, R21 ;  /* 0x0000001500127308 */ /* 0x000ee20000000800 */
[----:B----4-:R-:W-:-:S04]  /*1540*/  FMUL R16, R11, R20 ;  /* 0x000000140b107220 */ /* 0x010fc80000400000 */
[----:B0-----:R-:W-:Y:S01]  /*1550*/  FMUL R16, R9, R16 ;  /* 0x0000001009107220 */ /* 0x001fe20000400000 */
[----:B------:R-:W-:-:S03]  /*1560*/  FMUL R9, R14, R23 ;  /* 0x000000170e097220 */ /* 0x000fc60000400000 */
[----:B-1----:R-:W-:Y:S01]  /*1570*/  FFMA R8, R13, R8, R16 ;  /* 0x000000080d087223 */ /* 0x002fe20000000010 */
[----:B---3--:R-:W-:Y:S01]  /*1580*/  FMUL R17, R17, R18 ;  /* 0x0000001211117220 */ /* 0x008fe20000400000 */
[----:B--2---:R-:W-:-:S04]  /*1590*/  FMUL R9, R10, R9 ;  /* 0x000000090a097220 */ /* 0x004fc80000400000 */
[----:B------:R-:W-:-:S07]  /*15a0*/  FFMA R13, R8, R17, R9 ;  /* 0x00000011080d7223 */ /* 0x000fce0000000009 */
.L_x_9:
[----:B------:R-:W-:Y:S05]  /*15b0*/  BRA.U UP1, `(.L_x_6) ;  /* 0x0000000101687547 */ /* 0x000fea000b800000 */
[----:B------:R-:W-:Y:S02]  /*15c0*/  ULEA UR6, UR4, UR5, 0x2 ;  /* 0x0000000504067291 */ /* 0x000fe4000f8e10ff */
[----:B------:R-:W-:-:S07]  /*15d0*/  ULEA UR4, UR4, UR9, 0x2 ;  /* 0x0000000904047291 */ /* 0x000fce000f8e10ff */
[----:B------:R-:W0:Y:S04]  /*15e0*/  LDS R8, [UR6] ;  /* 0x00000006ff087984 */ /* 0x000e280008000800 */
[----:B------:R-:W2:Y:S01]  /*15f0*/  LDS R10, [UR4] ;  /* 0x00000004ff0a7984 */ /* 0x000ea20008000800 */
[----:B0-----:R-:W-:-:S05]  /*1600*/  FMNMX R9, R12, R8, !PT ;  /* 0x000000080c097209 */ /* 0x001fca0007800000 */
[--C-:B------:R-:W-:Y:S01]  /*1610*/  FADD R14, R8, -R9.reuse ;  /* 0x80000009080e7221 */ /* 0x100fe20000000000 */
[----:B------:R-:W-:-:S03]  /*1620*/  FADD R8, R12, -R9 ;  /* 0x800000090c087221 */ /* 0x000fc60000000000 */
[-C--:B------:R-:W-:Y:S01]  /*1630*/  FFMA.SAT R11, R14, R3.reuse, 0.5 ;  /* 0x3f0000000e0b7423 */ /* 0x080fe20000002003 */
[----:B------:R-:W-:-:S03]  /*1640*/  FFMA.SAT R3, R8, R3, 0.5 ;  /* 0x3f00000008037423 */ /* 0x000fc60000002003 */
[-C--:B------:R-:W-:Y:S01]  /*1650*/  FFMA.RM R12, R11, R6.reuse, 12582913 ;  /* 0x4b4000010b0c7423 */ /* 0x080fe20000004006 */
[----:B------:R-:W-:-:S03]  /*1660*/  FFMA.RM R3, R3, R6, 12582913 ;  /* 0x4b40000103037423 */ /* 0x000fc60000004006 */
[C---:B------:R-:W-:Y:S01]  /*1670*/  FADD R11, R12.reuse, -12583039 ;  /* 0xcb40007f0c0b7421 */ /* 0x040fe20000000000 */
[----:B------:R-:W-:-:S03]  /*1680*/  SHF.L.U32 R12, R12, 0x17, RZ ;  /* 0x000000170c0c7819 */ /* 0x000fc600000006ff */
[C---:B------:R-:W-:Y:S01]  /*1690*/  FFMA R15, R14.reuse, 1.4426950216293334961, -R11 ;  /* 0x3fb8aa3b0e0f7823 */ /* 0x040fe2000000080b */
[C---:B------:R-:W-:Y:S01]  /*16a0*/  FADD R11, R3.reuse, -12583039 ;  /* 0xcb40007f030b7421 */ /* 0x040fe20000000000 */
[----:B------:R-:W-:Y:S02]  /*16b0*/  SHF.L.U32 R3, R3, 0x17, RZ ;  /* 0x0000001703037819 */ /* 0x000fe400000006ff */
[----:B------:R-:W-:Y:S01]  /*16c0*/  FFMA R15, R14, 1.925963033500011079e-08, R15 ;  /* 0x32a570600e0f7823 */ /* 0x000fe2000000000f */
[----:B------:R-:W-:-:S04]  /*16d0*/  FFMA R11, R8, 1.4426950216293334961, -R11 ;  /* 0x3fb8aa3b080b7823 */ /* 0x000fc8000000080b */
[----:B------:R-:W-:Y:S01]  /*16e0*/  FFMA R11, R8, 1.925963033500011079e-08, R11 ;  /* 0x32a57060080b7823 */ /* 0x000fe2000000000b */
[----:B------:R-:W0:Y:S08]  /*16f0*/  MUFU.EX2 R15, R15 ;  /* 0x0000000f000f7308 */ /* 0x000e300000000800 */
[----:B------:R-:W3:Y:S01]  /*1700*/  MUFU.EX2 R6, R11 ;  /* 0x0000000b00067308 */ /* 0x000ee20000000800 */
[----:B0-----:R-:W-:Y:S01]  /*1710*/  FMUL R17, R12, R15 ;  /* 0x0000000f0c117220 */ /* 0x001fe20000400000 */
[----:B------:R-:W-:-:S03]  /*1720*/  MOV R12, R9 ;  /* 0x00000009000c7202 */ /* 0x000fc60000000f00 */
[----:B--2---:R-:W-:Y:S01]  /*1730*/  FMUL R10, R10, R17 ;  /* 0x000000110a0a7220 */ /* 0x004fe20000400000 */
[----:B---3--:R-:W-:-:S04]  /*1740*/  FMUL R6, R3, R6 ;  /* 0x0000000603067220 */ /* 0x008fc80000400000 */
[----:B-1----:R-:W-:-:S07]  /*1750*/  FFMA R13, R13, R6, R10 ;  /* 0x000000060d0d7223 */ /* 0x002fce000000000a */
.L_x_6:
[----:B0-----:R0:W-:Y:S04]  /*1760*/  STS [UR5], R12 ;  /* 0x0000000cff007988 */ /* 0x0011e80008000805 */
[----:B-1----:R0:W-:Y:S02]  /*1770*/  STS [UR9], R13 ;  /* 0x0000000dff007988 */ /* 0x0021e40008000809 */
.L_x_5:
[----:B------:R-:W-:Y:S05]  /*1780*/  BSYNC.RECONVERGENT B0 ;  /* 0x0000000000007941 */ /* 0x000fea0003800200 */
.L_x_4:
[----:B------:R-:W-:Y:S01]  /*1790*/  BAR.SYNC.DEFER_BLOCKING 0x0 ;  /* 0x0000000000007b1d */ /* 0x000fe20000010000 */
[----:B------:R-:W-:-:S13]  /*17a0*/  ISETP.GE.AND P0, PT, R7, R0, PT ;  /* 0x000000000700720c */ /* 0x000fda0003f06270 */
[----:B------:R-:W-:Y:S05]  /*17b0*/  @P0 EXIT ;  /* 0x000000000000094d */ /* 0x000fea0003800000 */
[----:B------:R-:W1:Y:S01]  /*17c0*/  LDS R3, [UR9] ;  /* 0x00000009ff037984 */ /* 0x000e620008000800 */
[----:B------:R-:W2:Y:S01]  /*17d0*/  LDC.64 R8, c[0x0][0x380] ;  /* 0x0000e000ff087b82 */ /* 0x000ea20000000a00 */
[----:B------:R-:W3:Y:S02]  /*17e0*/  LDCU UR4, c[0x0][0x394] ;  /* 0x00007280ff0477ac */ /* 0x000ee40008000800 */
[----:B------:R-:W4:Y:S02]  /*17f0*/  LDS R6, [UR5] ;  /* 0x00000005ff067984 */ /* 0x000f240008000800 */
.L_x_12:
[----:B0-----:R-:W-:-:S06]  /*1800*/  IMAD.WIDE R10, R7, 0x4, R4 ;  /* 0x00000004070a7825 */ /* 0x001fcc00078e0204 */
[----:B------:R-:W4:Y:S01]  /*1810*/  LDG.E R11, desc[UR14][R10.64] ;  /* 0x0000000e0a0b7981 */ /* 0x000f22000c1e1900 */
[----:B0-----:R-:W-:Y:S01]  /*1820*/  HFMA2 R13, -RZ, RZ, 0.96630859375, -0.0022525787353515625 ;  /* 0x3bbb989dff0d7431 */ /* 0x001fe200000001ff */
[----:B------:R-:W-:Y:S01]  /*1830*/  MOV R15, 0x437c0000 ;  /* 0x437c0000000f7802 */ /* 0x000fe20000000f00 */
[----:B-1----:R-:W0:Y:S01]  /*1840*/  MUFU.RCP R14, R3 ;  /* 0x00000003000e7308 */ /* 0x002e220000001000 */
[----:B------:R-:W-:Y:S01]  /*1850*/  BSSY.RECONVERGENT B0, `(.L_x_10) ;  /* 0x0000014000007945 */ /* 0x000fe20003800200 */
[----:B----4-:R-:W-:Y:S01]  /*1860*/  FADD R0, -R6, R11 ;  /* 0x0000000b06007221 */ /* 0x010fe20000000100 */
[----:B0-----:R-:W-:-:S03]  /*1870*/  FFMA R11, -R3, R14, 1 ;  /* 0x3f800000030b7423 */ /* 0x001fc6000000010e */
[----:B------:R-:W-:Y:S01]  /*1880*/  FFMA.SAT R12, R0, R13, 0.5 ;  /* 0x3f000000000c7423 */ /* 0x000fe2000000200d */
[----:B------:R-:W-:-:S03]  /*1890*/  FFMA R11, R14, R11, R14 ;  /* 0x0000000b0e0b7223 */ /* 0x000fc6000000000e */
[----:B------:R-:W-:-:S04]  /*18a0*/  FFMA.RM R12, R12, R15, 12582913 ;  /* 0x4b4000010c0c7423 */ /* 0x000fc8000000400f */
[----:B------:R-:W-:-:S04]  /*18b0*/  FADD R13, R12, -12583039 ;  /* 0xcb40007f0c0d7421 */ /* 0x000fc80000000000 */
[----:B------:R-:W-:-:S04]  /*18c0*/  FFMA R13, R0, 1.4426950216293334961, -R13 ;  /* 0x3fb8aa3b000d7823 */ /* 0x000fc8000000080d */
[----:B------:R-:W-:Y:S01]  /*18d0*/  FFMA R13, R0, 1.925963033500011079e-08, R13 ;  /* 0x32a57060000d7823 */ /* 0x000fe2000000000d */
[----:B------:R-:W-:-:S05]  /*18e0*/  SHF.L.U32 R0, R12, 0x17, RZ ;  /* 0x000000170c007819 */ /* 0x000fca00000006ff */
[----:B------:R-:W0:Y:S02]  /*18f0*/  MUFU.EX2 R13, R13 ;  /* 0x0000000d000d7308 */ /* 0x000e240000000800 */
[----:B0-----:R-:W-:-:S06]  /*1900*/  FMUL R0, R0, R13 ;  /* 0x0000000d00007220 */ /* 0x001fcc0000400000 */
[----:B------:R-:W0:Y:S01]  /*1910*/  FCHK P0, R0, R3 ;  /* 0x0000000300007302 */ /* 0x000e220000000000 */
[----:B------:R-:W-:-:S04]  /*1920*/  FFMA R10, R0, R11, RZ ;  /* 0x0000000b000a7223 */ /* 0x000fc800000000ff */
[----:B------:R-:W-:-:S04]  /*1930*/  FFMA R12, -R3, R10, R0 ;  /* 0x0000000a030c7223 */ /* 0x000fc80000000100 */
[----:B------:R-:W-:Y:S01]  /*1940*/  FFMA R15, R11, R12, R10 ;  /* 0x0000000c0b0f7223 */ /* 0x000fe2000000000a */
[----:B0-----:R-:W-:Y:S06]  /*1950*/  @!P0 BRA `(.L_x_11) ;  /* 0x00000000000c8947 */ /* 0x001fec0003800000 */
[----:B------:R-:W-:-:S07]  /*1960*/  MOV R10, 0x1980 ;  /* 0x00001980000a7802 */ /* 0x000fce0000000f00 */
[----:B--23--:R-:W-:Y:S05]  /*1970*/  CALL.REL.NOINC `($__internal_0_$__cuda_sm3x_div_rn_noftz_f32_slowpath) ;  /* 0x0000000000247944 */ /* 0x00cfea0003c00000 */
[----:B------:R-:W-:-:S07]  /*1980*/  MOV R15, R0 ;  /* 0x00000000000f7202 */ /* 0x000fce0000000f00 */
.L_x_11:
[----:B---3--:R-:W-:Y:S05]  /*1990*/  BSYNC.RECONVERGENT B0 ;  /* 0x0000000000007941 */ /* 0x008fea0003800200 */
.L_x_10:
[----:B------:R-:W-:Y:S02]  /*19a0*/  IADD3 R11, PT, PT, R2, R7, RZ ;  /* 0x00000007020b7210 */ /* 0x000fe40007ffe0ff */
[----:B------:R-:W-:-:S03]  /*19b0*/  IADD3 R7, PT, PT, R7, UR13, RZ ;  /* 0x0000000d07077c10 */ /* 0x000fc6000fffe0ff */
[----:B--2---:R-:W-:Y:S01]  /*19c0*/  IMAD.WIDE R10, R11, 0x4, R8 ;  /* 0x000000040b0a7825 */ /* 0x004fe200078e0208 */
[----:B------:R-:W-:-:S04]  /*19d0*/  ISETP.GE.AND P0, PT, R7, UR4, PT ;  /* 0x0000000407007c0c */ /* 0x000fc8000bf06270 */
[----:B------:R0:W-:Y:S09]  /*19e0*/  STG.E desc[UR14][R10.64], R15 ;  /* 0x0000000f0a007986 */ /* 0x0001f2000c10190e */
[----:B------:R-:W-:Y:S05]  /*19f0*/  @!P0 BRA `(.L_x_12) ;  /* 0xfffffffc00808947 */ /* 0x000fea000383ffff */
[----:B------:R-:W-:Y:S05]  /*1a00*/  EXIT ;  /* 0x000000000000794d */ /* 0x000fea0003800000 */
        .weak           $__internal_0_$__cuda_sm3x_div_rn_noftz_f32_slowpath
        .type           $__internal_0_$__cuda_sm3x_div_rn_noftz_f32_slowpath,@function
        .size           $__internal_0_$__cuda_sm3x_div_rn_noftz_f32_slowpath,(.L_x_25 - $__internal_0_$__cuda_sm3x_div_rn_noftz_f32_slowpath)
$__internal_0_$__cuda_sm3x_div_rn_noftz_f32_slowpath:
[----:B------:R-:W-:Y:S01]  /*1a10*/  SHF.R.U32.HI R12, RZ, 0x17, R3 ;  /* 0x00000017ff0c7819 */ /* 0x000fe20000011603 */
[----:B------:R-:W-:Y:S01]  /*1a20*/  BSSY.RECONVERGENT B1, `(.L_x_13) ;  /* 0x0000064000017945 */ /* 0x000fe20003800200 */
[----:B------:R-:W-:Y:S02]  /*1a30*/  SHF.R.U32.HI R11, RZ, 0x17, R0 ;  /* 0x00000017ff0b7819 */ /* 0x000fe40000011600 */
[----:B------:R-:W-:Y:S02]  /*1a40*/  LOP3.LUT R12, R12, 0xff, RZ, 0xc0, !PT ;  /* 0x000000ff0c0c7812 */ /* 0x000fe400078ec0ff */
[----:B------:R-:W-:Y:S02]  /*1a50*/  LOP3.LUT R18, R11, 0xff, RZ, 0xc0, !PT ;  /* 0x000000ff0b127812 */ /* 0x000fe400078ec0ff */
[----:B------:R-:W-:Y:S02]  /*1a60*/  IADD3 R15, PT, PT, R12, -0x1, RZ ;  /* 0xffffffff0c0f7810 */ /* 0x000fe40007ffe0ff */
[----:B------:R-:W-:-:S02]  /*1a70*/  IADD3 R16, PT, PT, R18, -0x1, RZ ;  /* 0xffffffff12107810 */ /* 0x000fc40007ffe0ff */
[----:B------:R-:W-:Y:S02]  /*1a80*/  ISETP.GT.U32.AND P0, PT, R15, 0xfd, PT ;  /* 0x000000fd0f00780c */ /* 0x000fe40003f04070 */
[----:B------:R-:W-:Y:S02]  /*1a90*/  MOV R13, R0 ;  /* 0x00000000000d7202 */ /* 0x000fe40000000f00 */
[----:B------:R-:W-:Y:S02]  /*1aa0*/  ISETP.GT.U32.OR P0, PT, R16, 0xfd, P0 ;  /* 0x000000fd1000780c */ /* 0x000fe40000704470 */
[----:B------:R-:W-:-:S11]  /*1ab0*/  MOV R14, R3 ;  /* 0x00000003000e7202 */ /* 0x000fd60000000f00 */
[----:B------:R-:W-:Y:S01]  /*1ac0*/  @!P0 MOV R11, RZ ;  /* 0x000000ff000b8202 */ /* 0x000fe20000000f00 */
[----:B------:R-:W-:Y:S06]  /*1ad0*/  @!P0 BRA `(.L_x_14) ;  /* 0x00000000005c8947 */ /* 0x000fec0003800000 */
[----:B------:R-:W-:Y:S02]  /*1ae0*/  FSETP.GTU.FTZ.AND P1, PT, |R3|, +INF , PT ;  /* 0x7f8000000300780b */ /* 0x000fe40003f3c200 */
[----:B------:R-:W-:-:S04]  /*1af0*/  FSETP.GTU.FTZ.AND P0, PT, |R0|, +INF , PT ;  /* 0x7f8000000000780b */ /* 0x000fc80003f1c200 */
[----:B------:R-:W-:-:S13]  /*1b00*/  PLOP3.LUT P0, PT, P0, P1, PT, 0xf8, 0x8f ;  /* 0x00000000008f781c */ /* 0x000fda0000703f70 */
[----:B------:R-:W-:Y:S05]  /*1b10*/  @P0 BRA `(.L_x_15) ;  /* 0x00000004004c0947 */ /* 0x000fea0003800000 */
[----:B------:R-:W-:-:S13]  /*1b20*/  LOP3.LUT P0, RZ, R14, 0x7fffffff, R13, 0xc8, !PT ;  /* 0x7fffffff0eff7812 */ /* 0x000fda000780c80d */
[----:B------:R-:W-:Y:S05]  /*1b30*/  @!P0 BRA `(.L_x_16) ;  /* 0x00000004003c8947 */ /* 0x000fea0003800000 */
[C---:B------:R-:W-:Y:S02]  /*1b40*/  FSETP.NEU.FTZ.AND P2, PT, |R0|.reuse, +INF , PT ;  /* 0x7f8000000000780b */ /* 0x040fe40003f5d200 */
[----:B------:R-:W-:Y:S02]  /*1b50*/  FSETP.NEU.FTZ.AND P1, PT, |R3|, +INF , PT ;  /* 0x7f8000000300780b */ /* 0x000fe40003f3d200 */
[----:B------:R-:W-:-:S11]  /*1b60*/  FSETP.NEU.FTZ.AND P0, PT, |R0|, +INF , PT ;  /* 0x7f8000000000780b */ /* 0x000fd60003f1d200 */
[----:B------:R-:W-:Y:S05]  /*1b70*/  @!P1 BRA !P2, `(.L_x_16) ;  /* 0x00000004002c9947 */ /* 0x000fea0005000000 */
[----:B------:R-:W-:-:S04]  /*1b80*/  LOP3.LUT P2, RZ, R13, 0x7fffffff, RZ, 0xc0, !PT ;  /* 0x7fffffff0dff7812 */ /* 0x000fc8000784c0ff */
[----:B------:R-:W-:-:S13]  /*1b90*/  PLOP3.LUT P1, PT, P1, P2, PT, 0x2f, 0xf2 ;  /* 0x0000000000f2781c */ /* 0x000fda0000f24577 */
[----:B------:R-:W-:Y:S05]  /*1ba0*/  @P1 BRA `(.L_x_17) ;  /* 0x0000000400181947 */ /* 0x000fea0003800000 */
[----:B------:R-:W-:-:S04]  /*1bb0*/  LOP3.LUT P1, RZ, R14, 0x7fffffff, RZ, 0xc0, !PT ;  /* 0x7fffffff0eff7812 */ /* 0x000fc8000782c0ff */
[----:B------:R-:W-:-:S13]  /*1bc0*/  PLOP3.LUT P0, PT, P0, P1, PT, 0x2f, 0xf2 ;  /* 0x0000000000f2781c */ /* 0x000fda0000702577 */
[----:B------:R-:W-:Y:S05]  /*1bd0*/  @P0 BRA `(.L_x_18) ;  /* 0x0000000400000947 */ /* 0x000fea0003800000 */
[----:B------:R-:W-:Y:S02]  /*1be0*/  ISETP.GE.AND P0, PT, R16, RZ, PT ;  /* 0x000000ff1000720c */ /* 0x000fe40003f06270 */
[----:B------:R-:W-:-:S11]  /*1bf0*/  ISETP.GE.AND P1, PT, R15, RZ, PT ;  /* 0x000000ff0f00720c */ /* 0x000fd60003f26270 */
[----:B------:R-:W-:Y:S01]  /*1c00*/  @P0 MOV R11, RZ ;  /* 0x000000ff000b0202 */ /* 0x000fe20000000f00 */
[----:B------:R-:W-:Y:S01]  /*1c10*/  @!P0 FFMA R13, R0, 1.84467440737095516160e+19, RZ ;  /* 0x5f800000000d8823 */ /* 0x000fe200000000ff */
[----:B------:R-:W-:Y:S01]  /*1c20*/  @!P0 MOV R11, 0xffffffc0 ;  /* 0xffffffc0000b8802 */ /* 0x000fe20000000f00 */
[----:B------:R-:W-:-:S03]  /*1c30*/  @!P1 FFMA R14, R3, 1.84467440737095516160e+19, RZ ;  /* 0x5f800000030e9823 */ /* 0x000fc600000000ff */
[----:B------:R-:W-:-:S07]  /*1c40*/  @!P1 IADD3 R11, PT, PT, R11, 0x40, RZ ;  /* 0x000000400b0b9810 */ /* 0x000fce0007ffe0ff */
.L_x_14:
[----:B------:R-:W-:Y:S01]  /*1c50*/  LEA R15, R12, 0xc0800000, 0x17 ;  /* 0xc08000000c0f7811 */ /* 0x000fe200078eb8ff */
[----:B------:R-:W-:Y:S03]  /*1c60*/  BSSY.RECONVERGENT B2, `(.L_x_19) ;  /* 0x0000036000027945 */ /* 0x000fe60003800200 */
[----:B------:R-:W-:Y:S02]  /*1c70*/  IADD3 R15, PT, PT, -R15, R14, RZ ;  /* 0x0000000e0f0f7210 */ /* 0x000fe40007ffe1ff */
[----:B------:R-:W-:Y:S02]  /*1c80*/  IADD3 R14, PT, PT, R18, -0x7f, RZ ;  /* 0xffffff81120e7810 */ /* 0x000fe40007ffe0ff */
[----:B------:R-:W0:Y:S01]  /*1c90*/  MUFU.RCP R16, R15 ;  /* 0x0000000f00107308 */ /* 0x000e220000001000 */
[----:B------:R-:W-:Y:S02]  /*1ca0*/  FADD.FTZ R17, -R15, -RZ ;  /* 0x800000ff0f117221 */ /* 0x000fe40000010100 */
[C---:B------:R-:W-:Y:S01]  /*1cb0*/  IMAD R0, R14.reuse, -0x800000, R13 ;  /* 0xff8000000e007824 */ /* 0x040fe200078e020d */
[----:B------:R-:W-:-:S04]  /*1cc0*/  IADD3 R14, PT, PT, R14, 0x7f, -R12 ;  /* 0x0000007f0e0e7810 */ /* 0x000fc80007ffe80c */
[----:B------:R-:W-:Y:S01]  /*1cd0*/  IADD3 R11, PT, PT, R14, R11, RZ ;  /* 0x0000000b0e0b7210 */ /* 0x000fe20007ffe0ff */
[----:B0-----:R-:W-:-:S04]  /*1ce0*/  FFMA R19, R16, R17, 1 ;  /* 0x3f80000010137423 */ /* 0x001fc80000000011 */
[----:B------:R-:W-:-:S04]  /*1cf0*/  FFMA R18, R16, R19, R16 ;  /* 0x0000001310127223 */ /* 0x000fc80000000010 */
[----:B------:R-:W-:-:S04]  /*1d00*/  FFMA R13, R0, R18, RZ ;  /* 0x00000012000d7223 */ /* 0x000fc800000000ff */
[----:B------:R-:W-:-:S04]  /*1d10*/  FFMA R16, R17, R13, R0 ;  /* 0x0000000d11107223 */ /* 0x000fc80000000000 */
[----:B------:R-:W-:-:S04]  /*1d20*/  FFMA R19, R18, R16, R13 ;  /* 0x0000001012137223 */ /* 0x000fc8000000000d */
[----:B------:R-:W-:-:S04]  /*1d30*/  FFMA R16, R17, R19, R0 ;  /* 0x0000001311107223 */ /* 0x000fc80000000000 */
[----:B------:R-:W-:-:S05]  /*1d40*/  FFMA R0, R18, R16, R19 ;  /* 0x0000001012007223 */ /* 0x000fca0000000013 */
[----:B------:R-:W-:-:S04]  /*1d50*/  SHF.R.U32.HI R12, RZ, 0x17, R0 ;  /* 0x00000017ff0c7819 */ /* 0x000fc80000011600 */
[----:B------:R-:W-:-:S04]  /*1d60*/  LOP3.LUT R12, R12, 0xff, RZ, 0xc0, !PT ;  /* 0x000000ff0c0c7812 */ /* 0x000fc800078ec0ff */
[----:B------:R-:W-:-:S04]  /*1d70*/  IADD3 R15, PT, PT, R12, R11, RZ ;  /* 0x0000000b0c0f7210 */ /* 0x000fc80007ffe0ff */
[----:B------:R-:W-:-:S04]  /*1d80*/  IADD3 R12, PT, PT, R15, -0x1, RZ ;  /* 0xffffffff0f0c7810 */ /* 0x000fc80007ffe0ff */
[----:B------:R-:W-:-:S13]  /*1d90*/  ISETP.GE.U32.AND P0, PT, R12, 0xfe, PT ;  /* 0x000000fe0c00780c */ /* 0x000fda0003f06070 */
[----:B------:R-:W-:Y:S05]  /*1da0*/  @!P0 BRA `(.L_x_20) ;  /* 0x0000000000808947 */ /* 0x000fea0003800000 */
[----:B------:R-:W-:-:S13]  /*1db0*/  ISETP.GT.AND P0, PT, R15, 0xfe, PT ;  /* 0x000000fe0f00780c */ /* 0x000fda0003f04270 */
[----:B------:R-:W-:Y:S05]  /*1dc0*/  @P0 BRA `(.L_x_21) ;  /* 0x00000000006c0947 */ /* 0x000fea0003800000 */
[----:B------:R-:W-:-:S13]  /*1dd0*/  ISETP.GE.AND P0, PT, R15, 0x1, PT ;  /* 0x000000010f00780c */ /* 0x000fda0003f06270 */
[----:B------:R-:W-:Y:S05]  /*1de0*/  @P0 BRA `(.L_x_22) ;  /* 0x0000000000740947 */ /* 0x000fea0003800000 */
[----:B------:R-:W-:Y:S02]  /*1df0*/  ISETP.GE.AND P0, PT, R15, -0x18, PT ;  /* 0xffffffe80f00780c */ /* 0x000fe40003f06270 */
[----:B------:R-:W-:-:S11]  /*1e00*/  LOP3.LUT R0, R0, 0x80000000, RZ, 0xc0, !PT ;  /* 0x8000000000007812 */ /* 0x000fd600078ec0ff */
[----:B------:R-:W-:Y:S05]  /*1e10*/  @!P0 BRA `(.L_x_22) ;  /* 0x0000000000688947 */ /* 0x000fea0003800000 */
[CCC-:B------:R-:W-:Y:S01]  /*1e20*/  FFMA.RZ R11, R18.reuse, R16.reuse, R19.reuse ;  /* 0x00000010120b7223 */ /* 0x1c0fe2000000c013 */
[C---:B------:R-:W-:Y:S01]  /*1e30*/  IADD3 R14, PT, PT, R15.reuse, 0x20, RZ ;  /* 0x000000200f0e7810 */ /* 0x040fe20007ffe0ff */
[CCC-:B------:R-:W-:Y:S01]  /*1e40*/  FFMA.RM R12, R18.reuse, R16.reuse, R19.reuse ;  /* 0x00000010120c7223 */ /* 0x1c0fe20000004013 */
[----:B------:R-:W-:Y:S02]  /*1e50*/  ISETP.NE.AND P2, PT, R15, RZ, PT ;  /* 0x000000ff0f00720c */ /* 0x000fe40003f45270 */
[----:B------:R-:W-:Y:S01]  /*1e60*/  LOP3.LUT R13, R11, 0x7fffff, RZ, 0xc0, !PT ;  /* 0x007fffff0b0d7812 */ /* 0x000fe200078ec0ff */
[----:B------:R-:W-:Y:S01]  /*1e70*/  FFMA.RP R11, R18, R16, R19 ;  /* 0x00000010120b7223 */ /* 0x000fe20000008013 */
[----:B------:R-:W-:Y:S02]  /*1e80*/  ISETP.NE.AND P1, PT, R15, RZ, PT ;  /* 0x000000ff0f00720c */ /* 0x000fe40003f25270 */
[----:B------:R-:W-:Y:S02]  /*1e90*/  LOP3.LUT R13, R13, 0x800000, RZ, 0xfc, !PT ;  /* 0x008000000d0d7812 */ /* 0x000fe400078efcff */
[----:B------:R-:W-:-:S02]  /*1ea0*/  IADD3 R15, PT, PT, -R15, RZ, RZ ;  /* 0x000000ff0f0f7210 */ /* 0x000fc40007ffe1ff */
[----:B------:R-:W-:Y:S02]  /*1eb0*/  SHF.L.U32 R14, R13, R14, RZ ;  /* 0x0000000e0d0e7219 */ /* 0x000fe400000006ff */
[----:B------:R-:W-:Y:S02]  /*1ec0*/  FSETP.NEU.FTZ.AND P0, PT, R11, R12, PT ;  /* 0x0000000c0b00720b */ /* 0x000fe40003f1d000 */
[----:B------:R-:W-:Y:S02]  /*1ed0*/  SEL R12, R15, RZ, P2 ;  /* 0x000000ff0f0c7207 */ /* 0x000fe40001000000 */
[----:B------:R-:W-:Y:S02]  /*1ee0*/  ISETP.NE.AND P1, PT, R14, RZ, P1 ;  /* 0x000000ff0e00720c */ /* 0x000fe40000f25270 */
[----:B------:R-:W-:Y:S02]  /*1ef0*/  SHF.R.U32.HI R12, RZ, R12, R13 ;  /* 0x0000000cff0c7219 */ /* 0x000fe4000001160d */
[----:B------:R-:W-:-:S02]  /*1f00*/  PLOP3.LUT P0, PT, P0, P1, PT, 0xf8, 0x8f ;  /* 0x00000000008f781c */ /* 0x000fc40000703f70 */
[----:B------:R-:W-:Y:S02]  /*1f10*/  SHF.R.U32.HI R14, RZ, 0x1, R12 ;  /* 0x00000001ff0e7819 */ /* 0x000fe4000001160c */
[----:B------:R-:W-:-:S04]  /*1f20*/  SEL R11, RZ, 0x1, !P0 ;  /* 0x00000001ff0b7807 */ /* 0x000fc80004000000 */
[----:B------:R-:W-:-:S04]  /*1f30*/  LOP3.LUT R11, R11, 0x1, R14, 0xf8, !PT ;  /* 0x000000010b0b7812 */ /* 0x000fc800078ef80e */
[----:B------:R-:W-:-:S04]  /*1f40*/  LOP3.LUT R11, R11, R12, RZ, 0xc0, !PT ;  /* 0x0000000c0b0b7212 */ /* 0x000fc800078ec0ff */
[----:B------:R-:W-:-:S04]  /*1f50*/  IADD3 R11, PT, PT, R14, R11, RZ ;  /* 0x0000000b0e0b7210 */ /* 0x000fc80007ffe0ff */
[----:B------:R-:W-:Y:S01]  /*1f60*/  LOP3.LUT R0, R11, R0, RZ, 0xfc, !PT ;  /* 0x000000000b007212 */ /* 0x000fe200078efcff */
[----:B------:R-:W-:Y:S06]  /*1f70*/  BRA `(.L_x_22) ;  /* 0x0000000000107947 */ /* 0x000fec0003800000 */
.L_x_21:
[----:B------:R-:W-:-:S04]  /*1f80*/  LOP3.LUT R0, R0, 0x80000000, RZ, 0xc0, !PT ;  /* 0x8000000000007812 */ /* 0x000fc800078ec0ff */
[----:B------:R-:W-:Y:S01]  /*1f90*/  LOP3.LUT R0, R0, 0x7f800000, RZ, 0xfc, !PT ;  /* 0x7f80000000007812 */ /* 0x000fe200078efcff */
[----:B------:R-:W-:Y:S06]  /*1fa0*/  BRA `(.L_x_22) ;  /* 0x0000000000047947 */ /* 0x000fec0003800000 */
.L_x_20:
[----:B------:R-:W-:-:S07]  /*1fb0*/  LEA R0, R11, R0, 0x17 ;  /* 0x000000000b007211 */ /* 0x000fce00078eb8ff */
.L_x_22:
[----:B------:R-:W-:Y:S05]  /*1fc0*/  BSYNC.RECONVERGENT B2 ;  /* 0x0000000000027941 */ /* 0x000fea0003800200 */
.L_x_19:
[----:B------:R-:W-:Y:S05]  /*1fd0*/  BRA `(.L_x_23) ;  /* 0x0000000000207947 */ /* 0x000fea0003800000 */
.L_x_18:
[----:B------:R-:W-:-:S04]  /*1fe0*/  LOP3.LUT R0, R14, 0x80000000, R13, 0x48, !PT ;  /* 0x800000000e007812 */ /* 0x000fc800078e480d */
[----:B------:R-:W-:Y:S01]  /*1ff0*/  LOP3.LUT R0, R0, 0x7f800000, RZ, 0xfc, !PT ;  /* 0x7f80000000007812 */ /* 0x000fe200078efcff */
[----:B------:R-:W-:Y:S06]  /*2000*/  BRA `(.L_x_23) ;  /* 0x0000000000147947 */ /* 0x000fec0003800000 */
.L_x_17:
[----:B------:R-:W-:Y:S01]  /*2010*/  LOP3.LUT R0, R14, 0x80000000, R13, 0x48, !PT ;  /* 0x800000000e007812 */ /* 0x000fe200078e480d */
[----:B------:R-:W-:Y:S06]  /*2020*/  BRA `(.L_x_23) ;  /* 0x00000000000c7947 */ /* 0x000fec0003800000 */
.L_x_16:
[----:B------:R-:W0:Y:S01]  /*2030*/  MUFU.RSQ R0, -QNAN ;  /* 0xffc0000000007908 */ /* 0x000e220000001400 */
[----:B------:R-:W-:Y:S05]  /*2040*/  BRA `(.L_x_23) ;  /* 0x0000000000047947 */ /* 0x000fea0003800000 */
.L_x_15:
[----:B------:R-:W-:-:S07]  /*2050*/  FADD.FTZ R0, R0, R3 ;  /* 0x0000000300007221 */ /* 0x000fce0000010000 */
.L_x_23:
[----:B------:R-:W-:Y:S05]  /*2060*/  BSYNC.RECONVERGENT B1 ;  /* 0x0000000000017941 */ /* 0x000fea0003800200 */
.L_x_13:
[----:B------:R-:W-:-:S04]  /*2070*/  HFMA2 R11, -RZ, RZ, 0, 0 ;  /* 0x00000000ff0b7431 */ /* 0x000fc800000001ff */
[----:B0-----:R-:W-:Y:S05]  /*2080*/  RET.REL.NODEC R10 `(_Z21online_softmax_kernelPfPKfii) ;  /* 0xffffffdc0adc7950 */ /* 0x001fea0003c3ffff */
.L_x_24:
[----:B------:R-:W-:-:S00]  /*2090*/  BRA `(.L_x_24) ;  /* 0xfffffffc00fc7947 */ /* 0x000fc0000383ffff */
[----:B------:R-:W-:-:S00]  /*20a0*/  NOP ;  /* 0x0000000000007918 */ /* 0x000fc00000000000 */
        /* <DEDUP_REMOVED lines=13> */
.L_x_25:


//--------------------- .nv.shared._Z21online_softmax_kernelPfPKfii --------------------------
	.section	.nv.shared._Z21online_softmax_kernelPfPKfii,"aw",@nobits
	.sectionflags	@""
	.align	4
.nv.shared._Z21online_softmax_kernelPfPKfii:
	.zero		1280


//--------------------- .nv.shared.reserved.0     --------------------------
	.section	.nv.shared.reserved.0,"aw",@nobits
	.weak		__nv_reservedSMEM_offset_0_alias
	.size		__nv_reservedSMEM_offset_0_alias, 0, 64
	.other		__nv_reservedSMEM_offset_0_alias,@"STO_CUDA_RESERVED_SHARED STV_DEFAULT"
__nv_reservedSMEM_offset_0_alias:
	.zero		0
	.zero		64


//--------------------- .nv.constant0._Z21online_softmax_kernelPfPKfii --------------------------
	.section	.nv.constant0._Z21online_softmax_kernelPfPKfii,"a",@progbits
	.sectionflags	@""
	.align	4
.nv.constant0._Z21online_softmax_kernelPfPKfii:
	.zero		920


//--------------------- SYMBOLS --------------------------

	.type		.nv.reservedSmem.offset0,@object
	.size		.nv.reservedSmem.offset0,0x4
	.type		.nv.reservedSmem.cap,@object
	.size		.nv.reservedSmem.cap,0x4
